	.target	sm_90a

	.elftype	@"ET_EXEC"


//--------------------- .note.nv.tkinfo           --------------------------
	.section	.note.nv.tkinfo,"",@"SHT_NOTE"
	.sectionflags	@"SHF_NOTE_NV_TKINFO"
	.tkinfo
        /*0018*/ 	.word	0x00000002
        /*0030*/ 	.string	""
        /*0030*/ 	.string	"ptxas"
        /*0030*/ 	.string	"Cuda compilation tools, release 13.0, V13.0.88"
        /*0030*/ 	.string	"Build cuda_13.0.r13.0/compiler.36424714_0"
        /*0030*/ 	.string	"-arch sm_90a -m 64 "



//--------------------- .note.nv.cuinfo           --------------------------
	.section	.note.nv.cuinfo,"",@"SHT_NOTE"
	.sectionflags	@"SHF_NOTE_NV_CUINFO"
        /*0018*/ 	.short	0x0002
        /*001a*/ 	.short	0x005a
        /*001c*/ 	.short	0x0082
	.zero		2


//--------------------- .nv.info                  --------------------------
	.section	.nv.info,"",@"SHT_CUDA_INFO"
	.align	4


	//----- nvinfo : EIATTR_REGCOUNT
	.align		4
        /*0000*/ 	.byte	0x04, 0x2f
        /*0002*/ 	.short	(.L_15 - .L_14)
	.align		4
.L_14:
        /*0004*/ 	.word	index@(_ZN7cutlass13device_kernelINS_4gemm6kernel13GemmUniversalIN4cute5tupleIJiiiiEEENS1_10collective13CollectiveMmaINS1_34MainloopSm90TmaGmmaWarpSpecializedILi2ENS5_IJNS4_1CILi1EEENSA_ILi4EEESB_EEENS1_35KernelTmaWarpSpecializedCooperativeEEENS5_IJNSA_ILi128EEESG_NSA_ILi64EEEEEENS_6half_tENS5_IJSB_llEEESJ_NS5_IJlSB_lEEENS4_8TiledMMAINS4_8MMA_AtomIJNS4_4SM904GMMA26MMA_64x128x16_F32F16F16_SSILNSP_5MajorE1ELSR_0ELNSP_7ScaleInE1ELSS_1EEEEEENS4_6LayoutINS5_IJNSA_ILi2EEESB_SB_EEENS5_IJSB_NSA_ILi0EEESY_EEEEENS5_IJNS4_10UnderscoreES11_S11_EEEEENS4_23SM90_TMA_LOAD_MULTICASTENS4_14ComposedLayoutINS4_7SwizzleILi3ELi4ELi3EEENS4_18smem_ptr_flag_bitsILi16EEENSV_INS5_IJSH_NSA_ILi8EEEEEENS5_IJSB_SH_EEEEEEEvNS4_8identityENS4_13SM90_TMA_LOADENS15_IS17_S19_NSV_INS5_IJS1A_SH_EEENS5_IJSH_SB_EEEEEEEvS1F_EENS_8epilogue10collective6detail29Sm90TmaWarpSpecializedAdapterINS1N_15DefaultEpilogueISJ_SL_SL_NS1M_6thread17LinearCombinationISJ_Li1EffLNS1R_9ScaleType4KindE0ELNS_15FloatRoundStyleE2ESJ_EENS1_15EpilogueDefaultEEEEEvvEEEEvNT_6ParamsE)
        /*0008*/ 	.word	0x000000a8


	//----- nvinfo : EIATTR_FRAME_SIZE
	.align		4
.L_15:
        /*000c*/ 	.byte	0x04, 0x11
        /*000e*/ 	.short	(.L_17 - .L_16)
	.align		4
.L_16:
        /*0010*/ 	.word	index@(_ZN7cutlass13device_kernelINS_4gemm6kernel13GemmUniversalIN4cute5tupleIJiiiiEEENS1_10collective13CollectiveMmaINS1_34MainloopSm90TmaGmmaWarpSpecializedILi2ENS5_IJNS4_1CILi1EEENSA_ILi4EEESB_EEENS1_35KernelTmaWarpSpecializedCooperativeEEENS5_IJNSA_ILi128EEESG_NSA_ILi64EEEEEENS_6half_tENS5_IJSB_llEEESJ_NS5_IJlSB_lEEENS4_8TiledMMAINS4_8MMA_AtomIJNS4_4SM904GMMA26MMA_64x128x16_F32F16F16_SSILNSP_5MajorE1ELSR_0ELNSP_7ScaleInE1ELSS_1EEEEEENS4_6LayoutINS5_IJNSA_ILi2EEESB_SB_EEENS5_IJSB_NSA_ILi0EEESY_EEEEENS5_IJNS4_10UnderscoreES11_S11_EEEEENS4_23SM90_TMA_LOAD_MULTICASTENS4_14ComposedLayoutINS4_7SwizzleILi3ELi4ELi3EEENS4_18smem_ptr_flag_bitsILi16EEENSV_INS5_IJSH_NSA_ILi8EEEEEENS5_IJSB_SH_EEEEEEEvNS4_8identityENS4_13SM90_TMA_LOADENS15_IS17_S19_NSV_INS5_IJS1A_SH_EEENS5_IJSH_SB_EEEEEEEvS1F_EENS_8epilogue10collective6detail29Sm90TmaWarpSpecializedAdapterINS1N_15DefaultEpilogueISJ_SL_SL_NS1M_6thread17LinearCombinationISJ_Li1EffLNS1R_9ScaleType4KindE0ELNS_15FloatRoundStyleE2ESJ_EENS1_15EpilogueDefaultEEEEEvvEEEEvNT_6ParamsE)
        /*0014*/ 	.word	0x00000000


	//----- nvinfo : EIATTR_MIN_STACK_SIZE
	.align		4
.L_17:
        /*0018*/ 	.byte	0x04, 0x12
        /*001a*/ 	.short	(.L_19 - .L_18)
	.align		4
.L_18:
        /*001c*/ 	.word	index@(_ZN7cutlass13device_kernelINS_4gemm6kernel13GemmUniversalIN4cute5tupleIJiiiiEEENS1_10collective13CollectiveMmaINS1_34MainloopSm90TmaGmmaWarpSpecializedILi2ENS5_IJNS4_1CILi1EEENSA_ILi4EEESB_EEENS1_35KernelTmaWarpSpecializedCooperativeEEENS5_IJNSA_ILi128EEESG_NSA_ILi64EEEEEENS_6half_tENS5_IJSB_llEEESJ_NS5_IJlSB_lEEENS4_8TiledMMAINS4_8MMA_AtomIJNS4_4SM904GMMA26MMA_64x128x16_F32F16F16_SSILNSP_5MajorE1ELSR_0ELNSP_7ScaleInE1ELSS_1EEEEEENS4_6LayoutINS5_IJNSA_ILi2EEESB_SB_EEENS5_IJSB_NSA_ILi0EEESY_EEEEENS5_IJNS4_10UnderscoreES11_S11_EEEEENS4_23SM90_TMA_LOAD_MULTICASTENS4_14ComposedLayoutINS4_7SwizzleILi3ELi4ELi3EEENS4_18smem_ptr_flag_bitsILi16EEENSV_INS5_IJSH_NSA_ILi8EEEEEENS5_IJSB_SH_EEEEEEEvNS4_8identityENS4_13SM90_TMA_LOADENS15_IS17_S19_NSV_INS5_IJS1A_SH_EEENS5_IJSH_SB_EEEEEEEvS1F_EENS_8epilogue10collective6detail29Sm90TmaWarpSpecializedAdapterINS1N_15DefaultEpilogueISJ_SL_SL_NS1M_6thread17LinearCombinationISJ_Li1EffLNS1R_9ScaleType4KindE0ELNS_15FloatRoundStyleE2ESJ_EENS1_15EpilogueDefaultEEEEEvvEEEEvNT_6ParamsE)
        /*0020*/ 	.word	0x00000000
.L_19:


//--------------------- .nv.compat                --------------------------
	.section	.nv.compat,"",@"SHT_CUDA_COMPAT_INFO"
	.align	4
        /*0000*/ 	.byte	0x02, 0x09, 0x01, 0x00, 0x02, 0x02, 0x04, 0x00, 0x02, 0x05, 0x05, 0x00, 0x03, 0x07, 0x01, 0x01
        /*0010*/ 	.byte	0x02, 0x03, 0x01, 0x00, 0x02, 0x06, 0x01, 0x00, 0x04, 0x0b, 0x08, 0x00, 0x00, 0x00, 0x00, 0x00
        /*0020*/ 	.byte	0x00, 0x00, 0x00, 0x00


//--------------------- .nv.info._ZN7cutlass13device_kernelINS_4gemm6kernel13GemmUniversalIN4cute5tupleIJiiiiEEENS1_10collective13CollectiveMmaINS1_34MainloopSm90TmaGmmaWarpSpecializedILi2ENS5_IJNS4_1CILi1EEENSA_ILi4EEESB_EEENS1_35KernelTmaWarpSpecializedCooperativeEEENS5_IJNSA_ILi128EEESG_NSA_ILi64EEEEEENS_6half_tENS5_IJSB_llEEESJ_NS5_IJlSB_lEEENS4_8TiledMMAINS4_8MMA_AtomIJNS4_4SM904GMMA26MMA_64x128x16_F32F16F16_SSILNSP_5MajorE1ELSR_0ELNSP_7ScaleInE1ELSS_1EEEEEENS4_6LayoutINS5_IJNSA_ILi2EEESB_SB_EEENS5_IJSB_NSA_ILi0EEESY_EEEEENS5_IJNS4_10UnderscoreES11_S11_EEEEENS4_23SM90_TMA_LOAD_MULTICASTENS4_14ComposedLayoutINS4_7SwizzleILi3ELi4ELi3EEENS4_18smem_ptr_flag_bitsILi16EEENSV_INS5_IJSH_NSA_ILi8EEEEEENS5_IJSB_SH_EEEEEEEvNS4_8identityENS4_13SM90_TMA_LOADENS15_IS17_S19_NSV_INS5_IJS1A_SH_EEENS5_IJSH_SB_EEEEEEEvS1F_EENS_8epilogue10collective6detail29Sm90TmaWarpSpecializedAdapterINS1N_15DefaultEpilogueISJ_SL_SL_NS1M_6thread17LinearCombinationISJ_Li1EffLNS1R_9ScaleType4KindE0ELNS_15FloatRoundStyleE2ESJ_EENS1_15EpilogueDefaultEEEEEvvEEEEvNT_6ParamsE --------------------------
	.section	.nv.info._ZN7cutlass13device_kernelINS_4gemm6kernel13GemmUniversalIN4cute5tupleIJiiiiEEENS1_10collective13CollectiveMmaINS1_34MainloopSm90TmaGmmaWarpSpecializedILi2ENS5_IJNS4_1CILi1EEENSA_ILi4EEESB_EEENS1_35KernelTmaWarpSpecializedCooperativeEEENS5_IJNSA_ILi128EEESG_NSA_ILi64EEEEEENS_6half_tENS5_IJSB_llEEESJ_NS5_IJlSB_lEEENS4_8TiledMMAINS4_8MMA_AtomIJNS4_4SM904GMMA26MMA_64x128x16_F32F16F16_SSILNSP_5MajorE1ELSR_0ELNSP_7ScaleInE1ELSS_1EEEEEENS4_6LayoutINS5_IJNSA_ILi2EEESB_SB_EEENS5_IJSB_NSA_ILi0EEESY_EEEEENS5_IJNS4_10UnderscoreES11_S11_EEEEENS4_23SM90_TMA_LOAD_MULTICASTENS4_14ComposedLayoutINS4_7SwizzleILi3ELi4ELi3EEENS4_18smem_ptr_flag_bitsILi16EEENSV_INS5_IJSH_NSA_ILi8EEEEEENS5_IJSB_SH_EEEEEEEvNS4_8identityENS4_13SM90_TMA_LOADENS15_IS17_S19_NSV_INS5_IJS1A_SH_EEENS5_IJSH_SB_EEEEEEEvS1F_EENS_8epilogue10collective6detail29Sm90TmaWarpSpecializedAdapterINS1N_15DefaultEpilogueISJ_SL_SL_NS1M_6thread17LinearCombinationISJ_Li1EffLNS1R_9ScaleType4KindE0ELNS_15FloatRoundStyleE2ESJ_EENS1_15EpilogueDefaultEEEEEvvEEEEvNT_6ParamsE,"",@"SHT_CUDA_INFO"
	.sectionflags	@""
	.align	4


	//----- nvinfo : EIATTR_CUDA_API_VERSION
	.align		4
        /*0000*/ 	.byte	0x04, 0x37
        /*0002*/ 	.short	(.L_21 - .L_20)
.L_20:
        /*0004*/ 	.word	0x00000082


	//----- nvinfo : EIATTR_KPARAM_INFO
	.align		4
.L_21:
        /*0008*/ 	.byte	0x04, 0x17
        /*000a*/ 	.short	(.L_23 - .L_22)
.L_22:
        /*000c*/ 	.word	0x00000000
        /*0010*/ 	.short	0x0000
        /*0012*/ 	.short	0x0070
        /*0014*/ 	.byte	0x00, 0xf0, 0x01, 0x10


	//----- nvinfo : EIATTR_SPARSE_MMA_MASK
	.align		4
.L_23:
        /*0018*/ 	.byte	0x03, 0x50
        /*001a*/ 	.short	0x0000


	//----- nvinfo : EIATTR_MAXREG_COUNT
	.align		4
        /*001c*/ 	.byte	0x03, 0x1b
        /*001e*/ 	.short	0x00a8


	//----- nvinfo : EIATTR_NUM_BARRIERS
	.align		4
        /*0020*/ 	.byte	0x02, 0x4c
        /*0022*/ 	.byte	0x01
	.zero		1


	//----- nvinfo : EIATTR_EXTERNS
	.align		4
        /*0024*/ 	.byte	0x04, 0x0f
        /*0026*/ 	.short	(.L_25 - .L_24)


	//   ....[0]....
	.align		4
.L_24:
        /*0028*/ 	.word	index@(__assertfail)


	//----- nvinfo : EIATTR_MERCURY_ISA_VERSION
	.align		4
.L_25:
        /*002c*/ 	.byte	0x03, 0x5f
        /*002e*/ 	.short	0x0101


	//----- nvinfo : EIATTR_INT_WARP_WIDE_INSTR_OFFSETS
	.align		4
        /*0030*/ 	.byte	0x04, 0x31
        /*0032*/ 	.short	(.L_27 - .L_26)


	//   ....[0]....
.L_26:
        /*0034*/ 	.word	0x00000430


	//   ....[1]....
        /*0038*/ 	.word	0x00000450


	//   ....[2]....
        /*003c*/ 	.word	0x00000600


	//   ....[3]....
        /*0040*/ 	.word	0x00001e40


	//----- nvinfo : EIATTR_COOP_GROUP_MASK_REGIDS
	.align		4
.L_27:
        /*0044*/ 	.byte	0x04, 0x29
        /*0046*/ 	.short	(.L_29 - .L_28)


	//   ....[0]....
.L_28:
        /*0048*/ 	.word	0xffffffff


	//   ....[1]....
        /*004c*/ 	.word	0xffffffff


	//   ....[2]....
        /*0050*/ 	.word	0xffffffff


	//   ....[3]....
        /*0054*/ 	.word	0xffffffff


	//   ....[4]....
        /*0058*/ 	.word	0xffffffff


	//   ....[5]....
        /*005c*/ 	.word	0xffffffff


	//----- nvinfo : EIATTR_COOP_GROUP_INSTR_OFFSETS
	.align		4
.L_29:
        /*0060*/ 	.byte	0x04, 0x28
        /*0062*/ 	.short	(.L_31 - .L_30)


	//   ....[0]....
.L_30:
        /*0064*/ 	.word	0x00000060


	//   ....[1]....
        /*0068*/ 	.word	0x00000070


	//   ....[2]....
        /*006c*/ 	.word	0x00000130


	//   ....[3]....
        /*0070*/ 	.word	0x00000280


	//   ....[4]....
        /*0074*/ 	.word	0x00000750


	//   ....[5]....
        /*0078*/ 	.word	0x000013d0


	//----- nvinfo : EIATTR_REG_RECONFIG
	.align		4
.L_31:
        /*007c*/ 	.byte	0x01, 0x54
	.zero		2


	//----- nvinfo : EIATTR_SYSCALL_OFFSETS
	.align		4
        /*0080*/ 	.byte	0x04, 0x46
        /*0082*/ 	.short	(.L_33 - .L_32)


	//   ....[0]....
.L_32:
        /*0084*/ 	.word	0x000015b0


	//----- nvinfo : EIATTR_MBARRIER_INSTR_OFFSETS
	.align		4
.L_33:
        /*0088*/ 	.byte	0x04, 0x39
        /*008a*/ 	.short	(.L_35 - .L_34)


	//   ....[0]....
.L_34:
        /*008c*/ 	.word	0x00000230
        /*0090*/ 	.word	0x000000ff
        /*0094*/ 	.word	0x00000000
        /*0098*/ 	.short	0x0100
        /*009a*/ 	.byte	0x08
	.zero		1


	//   ....[1]....
        /*009c*/ 	.word	0x00000240
        /*00a0*/ 	.word	0x000000ff
        /*00a4*/ 	.word	0x00000010
        /*00a8*/ 	.short	0x0100
        /*00aa*/ 	.byte	0x08
	.zero		1


	//   ....[2]....
        /*00ac*/ 	.word	0x00000250
        /*00b0*/ 	.word	0x000000ff
        /*00b4*/ 	.word	0x00000008
        /*00b8*/ 	.short	0x0100
        /*00ba*/ 	.byte	0x08
	.zero		1


	//   ....[3]....
        /*00bc*/ 	.word	0x00000260
        /*00c0*/ 	.word	0x000000ff
        /*00c4*/ 	.word	0x00000018
        /*00c8*/ 	.short	0x0100
        /*00ca*/ 	.byte	0x08
	.zero		1


	//   ....[4]....
        /*00cc*/ 	.word	0x00000680
        /*00d0*/ 	.word	0x000000ff
        /*00d4*/ 	.word	0x00000030
        /*00d8*/ 	.short	0x0100
        /*00da*/ 	.byte	0x06
	.zero		1


	//   ....[5]....
        /*00dc*/ 	.word	0x00000700
        /*00e0*/ 	.word	0x000000ff
        /*00e4*/ 	.word	0x00000038
        /*00e8*/ 	.short	0x0100
        /*00ea*/ 	.byte	0x06
	.zero		1


	//   ....[6]....
        /*00ec*/ 	.word	0x00001670
        /*00f0*/ 	.word	0x00000003
        /*00f4*/ 	.word	0x00000000
        /*00f8*/ 	.short	0x010a
        /*00fa*/ 	.byte	0x3f
	.zero		1


	//   ....[7]....
        /*00fc*/ 	.word	0x000016d0
        /*0100*/ 	.word	0x00000003
        /*0104*/ 	.word	0x00000000
        /*0108*/ 	.short	0x010a
        /*010a*/ 	.byte	0x3f
	.zero		1


	//   ....[8]....
        /*010c*/ 	.word	0x00001a50
        /*0110*/ 	.word	0x00000005
        /*0114*/ 	.word	0x00000000
        /*0118*/ 	.short	0x010a
        /*011a*/ 	.byte	0x3f
	.zero		1


	//   ....[9]....
        /*011c*/ 	.word	0x00001a90
        /*0120*/ 	.word	0x00000005
        /*0124*/ 	.word	0x00000000
        /*0128*/ 	.short	0x010a
        /*012a*/ 	.byte	0x3f
	.zero		1


	//   ....[10]....
        /*012c*/ 	.word	0x00001cf0
        /*0130*/ 	.word	0x00000004
        /*0134*/ 	.word	0x00000000
        /*0138*/ 	.short	0x0101
        /*013a*/ 	.byte	0x3f
	.zero		1


	//   ....[11]....
        /*013c*/ 	.word	0x00001eb0
        /*0140*/ 	.word	0x00000000
        /*0144*/ 	.word	0x00000000
        /*0148*/ 	.short	0x0101
        /*014a*/ 	.byte	0x3f
	.zero		1


	//   ....[12]....
        /*014c*/ 	.word	0x00006f80
        /*0150*/ 	.word	0x00000014
        /*0154*/ 	.word	0x00000010
        /*0158*/ 	.short	0x010a
        /*015a*/ 	.byte	0x3f
	.zero		1


	//   ....[13]....
        /*015c*/ 	.word	0x000073b0
        /*0160*/ 	.word	0x00000004
        /*0164*/ 	.word	0x00000038
        /*0168*/ 	.short	0x0101
        /*016a*/ 	.byte	0x3f
	.zero		1


	//   ....[14]....
        /*016c*/ 	.word	0x00007ad0
        /*0170*/ 	.word	0x00000005
        /*0174*/ 	.word	0x00000000
        /*0178*/ 	.short	0x010a
        /*017a*/ 	.byte	0x3f
	.zero		1


	//   ....[15]....
        /*017c*/ 	.word	0x00007b50
        /*0180*/ 	.word	0x00000009
        /*0184*/ 	.word	0x00000000
        /*0188*/ 	.short	0x010a
        /*018a*/ 	.byte	0x3f
	.zero		1


	//   ....[16]....
        /*018c*/ 	.word	0x00007bb0
        /*0190*/ 	.word	0x00000003
        /*0194*/ 	.word	0x00000000
        /*0198*/ 	.short	0x010a
        /*019a*/ 	.byte	0x3f
	.zero		1


	//   ....[17]....
        /*019c*/ 	.word	0x00007c00
        /*01a0*/ 	.word	0x00000005
        /*01a4*/ 	.word	0x00000000
        /*01a8*/ 	.short	0x010a
        /*01aa*/ 	.byte	0x3f
	.zero		1


	//   ....[18]....
        /*01ac*/ 	.word	0x00007cd0
        /*01b0*/ 	.word	0x00000014
        /*01b4*/ 	.word	0x00000010
        /*01b8*/ 	.short	0x010a
        /*01ba*/ 	.byte	0x3f
	.zero		1


	//   ....[19]....
        /*01bc*/ 	.word	0x00007da0
        /*01c0*/ 	.word	0x00000005
        /*01c4*/ 	.word	0x00000000
        /*01c8*/ 	.short	0x010a
        /*01ca*/ 	.byte	0x3f
	.zero		1


	//----- nvinfo : EIATTR_NUM_MBARRIERS
	.align		4
.L_35:
        /*01cc*/ 	.byte	0x03, 0x38
        /*01ce*/ 	.short	0x0006


	//----- nvinfo : EIATTR_EXIT_INSTR_OFFSETS
	.align		4
        /*01d0*/ 	.byte	0x04, 0x1c
        /*01d2*/ 	.short	(.L_37 - .L_36)


	//   ....[0]....
.L_36:
        /*01d4*/ 	.word	0x00000920


	//   ....[1]....
        /*01d8*/ 	.word	0x00001130


	//   ....[2]....
        /*01dc*/ 	.word	0x000066f0


	//   ....[3]....
        /*01e0*/ 	.word	0x00006c50


	//   ....[4]....
        /*01e4*/ 	.word	0x00007ba0


	//----- nvinfo : EIATTR_MAX_THREADS
	.align		4
.L_37:
        /*01e8*/ 	.byte	0x04, 0x05
        /*01ea*/ 	.short	(.L_39 - .L_38)
.L_38:
        /*01ec*/ 	.word	0x00000180
        /*01f0*/ 	.word	0x00000001
        /*01f4*/ 	.word	0x00000001


	//----- nvinfo : EIATTR_CRS_STACK_SIZE
	.align		4
.L_39:
        /*01f8*/ 	.byte	0x04, 0x1e
        /*01fa*/ 	.short	(.L_41 - .L_40)
.L_40:
        /*01fc*/ 	.word	0x00000000


	//----- nvinfo : EIATTR_CBANK_PARAM_SIZE
	.align		4
.L_41:
        /*0200*/ 	.byte	0x03, 0x19
        /*0202*/ 	.short	0x0470


	//----- nvinfo : EIATTR_PARAM_CBANK
	.align		4
        /*0204*/ 	.byte	0x04, 0x0a
        /*0206*/ 	.short	(.L_43 - .L_42)
	.align		4
.L_42:
        /*0208*/ 	.word	index@(.nv.constant0._ZN7cutlass13device_kernelINS_4gemm6kernel13GemmUniversalIN4cute5tupleIJiiiiEEENS1_10collective13CollectiveMmaINS1_34MainloopSm90TmaGmmaWarpSpecializedILi2ENS5_IJNS4_1CILi1EEENSA_ILi4EEESB_EEENS1_35KernelTmaWarpSpecializedCooperativeEEENS5_IJNSA_ILi128EEESG_NSA_ILi64EEEEEENS_6half_tENS5_IJSB_llEEESJ_NS5_IJlSB_lEEENS4_8TiledMMAINS4_8MMA_AtomIJNS4_4SM904GMMA26MMA_64x128x16_F32F16F16_SSILNSP_5MajorE1ELSR_0ELNSP_7ScaleInE1ELSS_1EEEEEENS4_6LayoutINS5_IJNSA_ILi2EEESB_SB_EEENS5_IJSB_NSA_ILi0EEESY_EEEEENS5_IJNS4_10UnderscoreES11_S11_EEEEENS4_23SM90_TMA_LOAD_MULTICASTENS4_14ComposedLayoutINS4_7SwizzleILi3ELi4ELi3EEENS4_18smem_ptr_flag_bitsILi16EEENSV_INS5_IJSH_NSA_ILi8EEEEEENS5_IJSB_SH_EEEEEEEvNS4_8identityENS4_13SM90_TMA_LOADENS15_IS17_S19_NSV_INS5_IJS1A_SH_EEENS5_IJSH_SB_EEEEEEEvS1F_EENS_8epilogue10collective6detail29Sm90TmaWarpSpecializedAdapterINS1N_15DefaultEpilogueISJ_SL_SL_NS1M_6thread17LinearCombinationISJ_Li1EffLNS1R_9ScaleType4KindE0ELNS_15FloatRoundStyleE2ESJ_EENS1_15EpilogueDefaultEEEEEvvEEEEvNT_6ParamsE)
        /*020c*/ 	.short	0x0210
        /*020e*/ 	.short	0x0470


	//----- nvinfo : EIATTR_SW_WAR
	.align		4
.L_43:
        /*0210*/ 	.byte	0x04, 0x36
        /*0212*/ 	.short	(.L_45 - .L_44)
.L_44:
        /*0214*/ 	.word	0x00000008
.L_45:


//--------------------- .nv.callgraph             --------------------------
	.section	.nv.callgraph,"",@"SHT_CUDA_CALLGRAPH"
	.align	4
	.sectionentsize	8
	.align		4
        /*0000*/ 	.word	0x00000000
	.align		4
        /*0004*/ 	.word	0xffffffff
	.align		4
        /*0008*/ 	.word	index@(_ZN7cutlass13device_kernelINS_4gemm6kernel13GemmUniversalIN4cute5tupleIJiiiiEEENS1_10collective13CollectiveMmaINS1_34MainloopSm90TmaGmmaWarpSpecializedILi2ENS5_IJNS4_1CILi1EEENSA_ILi4EEESB_EEENS1_35KernelTmaWarpSpecializedCooperativeEEENS5_IJNSA_ILi128EEESG_NSA_ILi64EEEEEENS_6half_tENS5_IJSB_llEEESJ_NS5_IJlSB_lEEENS4_8TiledMMAINS4_8MMA_AtomIJNS4_4SM904GMMA26MMA_64x128x16_F32F16F16_SSILNSP_5MajorE1ELSR_0ELNSP_7ScaleInE1ELSS_1EEEEEENS4_6LayoutINS5_IJNSA_ILi2EEESB_SB_EEENS5_IJSB_NSA_ILi0EEESY_EEEEENS5_IJNS4_10UnderscoreES11_S11_EEEEENS4_23SM90_TMA_LOAD_MULTICASTENS4_14ComposedLayoutINS4_7SwizzleILi3ELi4ELi3EEENS4_18smem_ptr_flag_bitsILi16EEENSV_INS5_IJSH_NSA_ILi8EEEEEENS5_IJSB_SH_EEEEEEEvNS4_8identityENS4_13SM90_TMA_LOADENS15_IS17_S19_NSV_INS5_IJS1A_SH_EEENS5_IJSH_SB_EEEEEEEvS1F_EENS_8epilogue10collective6detail29Sm90TmaWarpSpecializedAdapterINS1N_15DefaultEpilogueISJ_SL_SL_NS1M_6thread17LinearCombinationISJ_Li1EffLNS1R_9ScaleType4KindE0ELNS_15FloatRoundStyleE2ESJ_EENS1_15EpilogueDefaultEEEEEvvEEEEvNT_6ParamsE)
	.align		4
        /*000c*/ 	.word	index@(__assertfail)
	.align		4
        /*0010*/ 	.word	0x00000000
	.align		4
        /*0014*/ 	.word	0xfffffffe
	.align		4
        /*0018*/ 	.word	0x00000000
	.align		4
        /*001c*/ 	.word	0xfffffffd
	.align		4
        /*0020*/ 	.word	0x00000000
	.align		4
        /*0024*/ 	.word	0xfffffffc


//--------------------- .nv.constant4             --------------------------
	.section	.nv.constant4,"a",@progbits
	.align	8
	.align		8
.nv.constant4:
        /*0000*/ 	.dword	__assertfail
	.align		8
        /*0008*/ 	.dword	__unnamed_1
	.align		8
        /*0010*/ 	.dword	_ZN40_INTERNAL_e4f42990_4_k_cu_4c39d03b_236344cuda3std3__45__cpo5beginE
	.align		8
        /*0018*/ 	.dword	_ZN40_INTERNAL_e4f42990_4_k_cu_4c39d03b_236344cuda3std3__45__cpo3endE
	.align		8
        /*0020*/ 	.dword	_ZN40_INTERNAL_e4f42990_4_k_cu_4c39d03b_236344cuda3std3__45__cpo6cbeginE
	.align		8
        /*0028*/ 	.dword	_ZN40_INTERNAL_e4f42990_4_k_cu_4c39d03b_236344cuda3std3__45__cpo4cendE
	.align		8
        /*0030*/ 	.dword	_ZN40_INTERNAL_e4f42990_4_k_cu_4c39d03b_236344cuda3std3__442_GLOBAL__N__e4f42990_4_k_cu_4c39d03b_236346ignoreE
	.align		8
        /*0038*/ 	.dword	_ZN40_INTERNAL_e4f42990_4_k_cu_4c39d03b_236344cuda3std3__419piecewise_constructE
	.align		8
        /*0040*/ 	.dword	_ZN40_INTERNAL_e4f42990_4_k_cu_4c39d03b_236344cuda3std3__48in_placeE
	.align		8
        /*0048*/ 	.dword	_ZN40_INTERNAL_e4f42990_4_k_cu_4c39d03b_236344cuda3std6ranges3__45__cpo4swapE
	.align		8
        /*0050*/ 	.dword	_ZN40_INTERNAL_e4f42990_4_k_cu_4c39d03b_236344cuda3std6ranges3__45__cpo9iter_moveE
	.align		8
        /*0058*/ 	.dword	_ZN40_INTERNAL_e4f42990_4_k_cu_4c39d03b_236344cute7productE
	.align		8
        /*0060*/ 	.dword	_ZN40_INTERNAL_e4f42990_4_k_cu_4c39d03b_236344cute1_E
	.align		8
        /*0068*/ 	.dword	$str$22
	.align		8
        /*0070*/ 	.dword	$str$23


//--------------------- .text._ZN7cutlass13device_kernelINS_4gemm6kernel13GemmUniversalIN4cute5tupleIJiiiiEEENS1_10collective13CollectiveMmaINS1_34MainloopSm90TmaGmmaWarpSpecializedILi2ENS5_IJNS4_1CILi1EEENSA_ILi4EEESB_EEENS1_35KernelTmaWarpSpecializedCooperativeEEENS5_IJNSA_ILi128EEESG_NSA_ILi64EEEEEENS_6half_tENS5_IJSB_llEEESJ_NS5_IJlSB_lEEENS4_8TiledMMAINS4_8MMA_AtomIJNS4_4SM904GMMA26MMA_64x128x16_F32F16F16_SSILNSP_5MajorE1ELSR_0ELNSP_7ScaleInE1ELSS_1EEEEEENS4_6LayoutINS5_IJNSA_ILi2EEESB_SB_EEENS5_IJSB_NSA_ILi0EEESY_EEEEENS5_IJNS4_10UnderscoreES11_S11_EEEEENS4_23SM90_TMA_LOAD_MULTICASTENS4_14ComposedLayoutINS4_7SwizzleILi3ELi4ELi3EEENS4_18smem_ptr_flag_bitsILi16EEENSV_INS5_IJSH_NSA_ILi8EEEEEENS5_IJSB_SH_EEEEEEEvNS4_8identityENS4_13SM90_TMA_LOADENS15_IS17_S19_NSV_INS5_IJS1A_SH_EEENS5_IJSH_SB_EEEEEEEvS1F_EENS_8epilogue10collective6detail29Sm90TmaWarpSpecializedAdapterINS1N_15DefaultEpilogueISJ_SL_SL_NS1M_6thread17LinearCombinationISJ_Li1EffLNS1R_9ScaleType4KindE0ELNS_15FloatRoundStyleE2ESJ_EENS1_15EpilogueDefaultEEEEEvvEEEEvNT_6ParamsE --------------------------
	.section	.text._ZN7cutlass13device_kernelINS_4gemm6kernel13GemmUniversalIN4cute5tupleIJiiiiEEENS1_10collective13CollectiveMmaINS1_34MainloopSm90TmaGmmaWarpSpecializedILi2ENS5_IJNS4_1CILi1EEENSA_ILi4EEESB_EEENS1_35KernelTmaWarpSpecializedCooperativeEEENS5_IJNSA_ILi128EEESG_NSA_ILi64EEEEEENS_6half_tENS5_IJSB_llEEESJ_NS5_IJlSB_lEEENS4_8TiledMMAINS4_8MMA_AtomIJNS4_4SM904GMMA26MMA_64x128x16_F32F16F16_SSILNSP_5MajorE1ELSR_0ELNSP_7ScaleInE1ELSS_1EEEEEENS4_6LayoutINS5_IJNSA_ILi2EEESB_SB_EEENS5_IJSB_NSA_ILi0EEESY_EEEEENS5_IJNS4_10UnderscoreES11_S11_EEEEENS4_23SM90_TMA_LOAD_MULTICASTENS4_14ComposedLayoutINS4_7SwizzleILi3ELi4ELi3EEENS4_18smem_ptr_flag_bitsILi16EEENSV_INS5_IJSH_NSA_ILi8EEEEEENS5_IJSB_SH_EEEEEEEvNS4_8identityENS4_13SM90_TMA_LOADENS15_IS17_S19_NSV_INS5_IJS1A_SH_EEENS5_IJSH_SB_EEEEEEEvS1F_EENS_8epilogue10collective6detail29Sm90TmaWarpSpecializedAdapterINS1N_15DefaultEpilogueISJ_SL_SL_NS1M_6thread17LinearCombinationISJ_Li1EffLNS1R_9ScaleType4KindE0ELNS_15FloatRoundStyleE2ESJ_EENS1_15EpilogueDefaultEEEEEvvEEEEvNT_6ParamsE,"ax",@progbits
	.align	128
.text._ZN7cutlass13device_kernelINS_4gemm6kernel13GemmUniversalIN4cute5tupleIJiiiiEEENS1_10collective13CollectiveMmaINS1_34MainloopSm90TmaGmmaWarpSpecializedILi2ENS5_IJNS4_1CILi1EEENSA_ILi4EEESB_EEENS1_35KernelTmaWarpSpecializedCooperativeEEENS5_IJNSA_ILi128EEESG_NSA_ILi64EEEEEENS_6half_tENS5_IJSB_llEEESJ_NS5_IJlSB_lEEENS4_8TiledMMAINS4_8MMA_AtomIJNS4_4SM904GMMA26MMA_64x128x16_F32F16F16_SSILNSP_5MajorE1ELSR_0ELNSP_7ScaleInE1ELSS_1EEEEEENS4_6LayoutINS5_IJNSA_ILi2EEESB_SB_EEENS5_IJSB_NSA_ILi0EEESY_EEEEENS5_IJNS4_10UnderscoreES11_S11_EEEEENS4_23SM90_TMA_LOAD_MULTICASTENS4_14ComposedLayoutINS4_7SwizzleILi3ELi4ELi3EEENS4_18smem_ptr_flag_bitsILi16EEENSV_INS5_IJSH_NSA_ILi8EEEEEENS5_IJSB_SH_EEEEEEEvNS4_8identityENS4_13SM90_TMA_LOADENS15_IS17_S19_NSV_INS5_IJS1A_SH_EEENS5_IJSH_SB_EEEEEEEvS1F_EENS_8epilogue10collective6detail29Sm90TmaWarpSpecializedAdapterINS1N_15DefaultEpilogueISJ_SL_SL_NS1M_6thread17LinearCombinationISJ_Li1EffLNS1R_9ScaleType4KindE0ELNS_15FloatRoundStyleE2ESJ_EENS1_15EpilogueDefaultEEEEEvvEEEEvNT_6ParamsE:
        .type           _ZN7cutlass13device_kernelINS_4gemm6kernel13GemmUniversalIN4cute5tupleIJiiiiEEENS1_10collective13CollectiveMmaINS1_34MainloopSm90TmaGmmaWarpSpecializedILi2ENS5_IJNS4_1CILi1EEENSA_ILi4EEESB_EEENS1_35KernelTmaWarpSpecializedCooperativeEEENS5_IJNSA_ILi128EEESG_NSA_ILi64EEEEEENS_6half_tENS5_IJSB_llEEESJ_NS5_IJlSB_lEEENS4_8TiledMMAINS4_8MMA_AtomIJNS4_4SM904GMMA26MMA_64x128x16_F32F16F16_SSILNSP_5MajorE1ELSR_0ELNSP_7ScaleInE1ELSS_1EEEEEENS4_6LayoutINS5_IJNSA_ILi2EEESB_SB_EEENS5_IJSB_NSA_ILi0EEESY_EEEEENS5_IJNS4_10UnderscoreES11_S11_EEEEENS4_23SM90_TMA_LOAD_MULTICASTENS4_14ComposedLayoutINS4_7SwizzleILi3ELi4ELi3EEENS4_18smem_ptr_flag_bitsILi16EEENSV_INS5_IJSH_NSA_ILi8EEEEEENS5_IJSB_SH_EEEEEEEvNS4_8identityENS4_13SM90_TMA_LOADENS15_IS17_S19_NSV_INS5_IJS1A_SH_EEENS5_IJSH_SB_EEEEEEEvS1F_EENS_8epilogue10collective6detail29Sm90TmaWarpSpecializedAdapterINS1N_15DefaultEpilogueISJ_SL_SL_NS1M_6thread17LinearCombinationISJ_Li1EffLNS1R_9ScaleType4KindE0ELNS_15FloatRoundStyleE2ESJ_EENS1_15EpilogueDefaultEEEEEvvEEEEvNT_6ParamsE,@function
        .size           _ZN7cutlass13device_kernelINS_4gemm6kernel13GemmUniversalIN4cute5tupleIJiiiiEEENS1_10collective13CollectiveMmaINS1_34MainloopSm90TmaGmmaWarpSpecializedILi2ENS5_IJNS4_1CILi1EEENSA_ILi4EEESB_EEENS1_35KernelTmaWarpSpecializedCooperativeEEENS5_IJNSA_ILi128EEESG_NSA_ILi64EEEEEENS_6half_tENS5_IJSB_llEEESJ_NS5_IJlSB_lEEENS4_8TiledMMAINS4_8MMA_AtomIJNS4_4SM904GMMA26MMA_64x128x16_F32F16F16_SSILNSP_5MajorE1ELSR_0ELNSP_7ScaleInE1ELSS_1EEEEEENS4_6LayoutINS5_IJNSA_ILi2EEESB_SB_EEENS5_IJSB_NSA_ILi0EEESY_EEEEENS5_IJNS4_10UnderscoreES11_S11_EEEEENS4_23SM90_TMA_LOAD_MULTICASTENS4_14ComposedLayoutINS4_7SwizzleILi3ELi4ELi3EEENS4_18smem_ptr_flag_bitsILi16EEENSV_INS5_IJSH_NSA_ILi8EEEEEENS5_IJSB_SH_EEEEEEEvNS4_8identityENS4_13SM90_TMA_LOADENS15_IS17_S19_NSV_INS5_IJS1A_SH_EEENS5_IJSH_SB_EEEEEEEvS1F_EENS_8epilogue10collective6detail29Sm90TmaWarpSpecializedAdapterINS1N_15DefaultEpilogueISJ_SL_SL_NS1M_6thread17LinearCombinationISJ_Li1EffLNS1R_9ScaleType4KindE0ELNS_15FloatRoundStyleE2ESJ_EENS1_15EpilogueDefaultEEEEEvvEEEEvNT_6ParamsE,(.L_x_193 - _ZN7cutlass13device_kernelINS_4gemm6kernel13GemmUniversalIN4cute5tupleIJiiiiEEENS1_10collective13CollectiveMmaINS1_34MainloopSm90TmaGmmaWarpSpecializedILi2ENS5_IJNS4_1CILi1EEENSA_ILi4EEESB_EEENS1_35KernelTmaWarpSpecializedCooperativeEEENS5_IJNSA_ILi128EEESG_NSA_ILi64EEEEEENS_6half_tENS5_IJSB_llEEESJ_NS5_IJlSB_lEEENS4_8TiledMMAINS4_8MMA_AtomIJNS4_4SM904GMMA26MMA_64x128x16_F32F16F16_SSILNSP_5MajorE1ELSR_0ELNSP_7ScaleInE1ELSS_1EEEEEENS4_6LayoutINS5_IJNSA_ILi2EEESB_SB_EEENS5_IJSB_NSA_ILi0EEESY_EEEEENS5_IJNS4_10UnderscoreES11_S11_EEEEENS4_23SM90_TMA_LOAD_MULTICASTENS4_14ComposedLayoutINS4_7SwizzleILi3ELi4ELi3EEENS4_18smem_ptr_flag_bitsILi16EEENSV_INS5_IJSH_NSA_ILi8EEEEEENS5_IJSB_SH_EEEEEEEvNS4_8identityENS4_13SM90_TMA_LOADENS15_IS17_S19_NSV_INS5_IJS1A_SH_EEENS5_IJSH_SB_EEEEEEEvS1F_EENS_8epilogue10collective6detail29Sm90TmaWarpSpecializedAdapterINS1N_15DefaultEpilogueISJ_SL_SL_NS1M_6thread17LinearCombinationISJ_Li1EffLNS1R_9ScaleType4KindE0ELNS_15FloatRoundStyleE2ESJ_EENS1_15EpilogueDefaultEEEEEvvEEEEvNT_6ParamsE)
        .other          _ZN7cutlass13device_kernelINS_4gemm6kernel13GemmUniversalIN4cute5tupleIJiiiiEEENS1_10collective13CollectiveMmaINS1_34MainloopSm90TmaGmmaWarpSpecializedILi2ENS5_IJNS4_1CILi1EEENSA_ILi4EEESB_EEENS1_35KernelTmaWarpSpecializedCooperativeEEENS5_IJNSA_ILi128EEESG_NSA_ILi64EEEEEENS_6half_tENS5_IJSB_llEEESJ_NS5_IJlSB_lEEENS4_8TiledMMAINS4_8MMA_AtomIJNS4_4SM904GMMA26MMA_64x128x16_F32F16F16_SSILNSP_5MajorE1ELSR_0ELNSP_7ScaleInE1ELSS_1EEEEEENS4_6LayoutINS5_IJNSA_ILi2EEESB_SB_EEENS5_IJSB_NSA_ILi0EEESY_EEEEENS5_IJNS4_10UnderscoreES11_S11_EEEEENS4_23SM90_TMA_LOAD_MULTICASTENS4_14ComposedLayoutINS4_7SwizzleILi3ELi4ELi3EEENS4_18smem_ptr_flag_bitsILi16EEENSV_INS5_IJSH_NSA_ILi8EEEEEENS5_IJSB_SH_EEEEEEEvNS4_8identityENS4_13SM90_TMA_LOADENS15_IS17_S19_NSV_INS5_IJS1A_SH_EEENS5_IJSH_SB_EEEEEEEvS1F_EENS_8epilogue10collective6detail29Sm90TmaWarpSpecializedAdapterINS1N_15DefaultEpilogueISJ_SL_SL_NS1M_6thread17LinearCombinationISJ_Li1EffLNS1R_9ScaleType4KindE0ELNS_15FloatRoundStyleE2ESJ_EENS1_15EpilogueDefaultEEEEEvvEEEEvNT_6ParamsE,@"STO_CUDA_ENTRY STV_DEFAULT"
_ZN7cutlass13device_kernelINS_4gemm6kernel13GemmUniversalIN4cute5tupleIJiiiiEEENS1_10collective13CollectiveMmaINS1_34MainloopSm90TmaGmmaWarpSpecializedILi2ENS5_IJNS4_1CILi1EEENSA_ILi4EEESB_EEENS1_35KernelTmaWarpSpecializedCooperativeEEENS5_IJNSA_ILi128EEESG_NSA_ILi64EEEEEENS_6half_tENS5_IJSB_llEEESJ_NS5_IJlSB_lEEENS4_8TiledMMAINS4_8MMA_AtomIJNS4_4SM904GMMA26MMA_64x128x16_F32F16F16_SSILNSP_5MajorE1ELSR_0ELNSP_7ScaleInE1ELSS_1EEEEEENS4_6LayoutINS5_IJNSA_ILi2EEESB_SB_EEENS5_IJSB_NSA_ILi0EEESY_EEEEENS5_IJNS4_10UnderscoreES11_S11_EEEEENS4_23SM90_TMA_LOAD_MULTICASTENS4_14ComposedLayoutINS4_7SwizzleILi3ELi4ELi3EEENS4_18smem_ptr_flag_bitsILi16EEENSV_INS5_IJSH_NSA_ILi8EEEEEENS5_IJSB_SH_EEEEEEEvNS4_8identityENS4_13SM90_TMA_LOADENS15_IS17_S19_NSV_INS5_IJS1A_SH_EEENS5_IJSH_SB_EEEEEEEvS1F_EENS_8epilogue10collective6detail29Sm90TmaWarpSpecializedAdapterINS1N_15DefaultEpilogueISJ_SL_SL_NS1M_6thread17LinearCombinationISJ_Li1EffLNS1R_9ScaleType4KindE0ELNS_15FloatRoundStyleE2ESJ_EENS1_15EpilogueDefaultEEEEEvvEEEEvNT_6ParamsE:
[----:B------:R-:W0:Y:S01]  /*0000*/  LDC R1, c[0x0][0x28] ;  /* 0x00000a00ff017b82 */ /* 0x000e220000000800 */
[----:B------:R-:W1:Y:S01]  /*0010*/  S2R R94, SR_TID.X ;  /* 0x00000000005e7919 */ /* 0x000e620000002100 */
[----:B------:R-:W-:Y:S01]  /*0020*/  ELECT P0, URZ, PT ;  /* 0x00000000003f782f */ /* 0x000fe20003800000 */
[----:B------:R-:W-:Y:S01]  /*0030*/  BSSY B0, `(.L_x_0) ;  /* 0x000000f000007945 */ /* 0x000fe20003800000 */
[--C-:B-1----:R-:W-:Y:S02]  /*0040*/  SHF.R.U32.HI R0, RZ, 0x5, R94.reuse ;  /* 0x00000005ff007819 */ /* 0x102fe4000001165e */
[----:B------:R-:W-:-:S03]  /*0050*/  SHF.R.U32.HI R10, RZ, 0x7, R94 ;  /* 0x00000007ff0a7819 */ /* 0x000fc6000001165e */
[----:B------:R-:W1:Y:S04]  /*0060*/  SHFL.IDX PT, R2, R0, RZ, 0x1f ;  /* 0x00001fff00027589 */ /* 0x000e6800000e0000 */
[----:B------:R2:W3:Y:S01]  /*0070*/  SHFL.IDX PT, R5, R10, RZ, 0x1f ;  /* 0x00001fff0a057589 */ /* 0x0004e200000e0000 */
[----:B-1----:R-:W-:-:S13]  /*0080*/  ISETP.NE.OR P0, PT, R2, RZ, !P0 ;  /* 0x000000ff0200720c */ /* 0x002fda0004705670 */
[----:B0-23--:R-:W-:Y:S05]  /*0090*/  @P0 BRA `(.L_x_1) ;  /* 0x0000000000200947 */ /* 0x00dfea0003800000 */
[----:B------:R-:W-:Y:S02]  /*00a0*/  ULDC.64 UR4, c[0x0][0x198] ;  /* 0x0000660000047ab9 */ /* 0x000fe40000000a00 */
[----:B------:R-:W-:Y:S02]  /*00b0*/  UIADD3 UR6, UP0, UR4, 0xf0, URZ ;  /* 0x000000f004067890 */ /* 0x000fe4000ff1e03f */
[----:B------:R-:W-:Y:S02]  /*00c0*/  UIADD3 UR4, UP1, UR4, 0x1f0, URZ ;  /* 0x000001f004047890 */ /* 0x000fe4000ff3e03f */
[----:B------:R-:W-:Y:S02]  /*00d0*/  UIADD3.X UR7, URZ, UR5, URZ, UP0, !UPT ;  /* 0x000000053f077290 */ /* 0x000fe400087fe43f */
[----:B------:R-:W-:-:S07]  /*00e0*/  UIADD3.X UR5, URZ, UR5, URZ, UP1, !UPT ;  /* 0x000000053f057290 */ /* 0x000fce0008ffe43f */
[----:B------:R0:W-:Y:S02]  /*00f0*/  UTMACCTL.PF [UR6] ;  /* 0x00000000060079b9 */ /* 0x0001e40008040000 */
[----:B------:R0:W-:Y:S02]  /*0100*/  UTMACCTL.PF [UR4] ;  /* 0x00000000040079b9 */ /* 0x0001e40008040000 */
[----:B0-----:R-:W-:Y:S01]  /*0110*/  NOP ;  /* 0x0000000000007918 */ /* 0x001fe20000000000 */
.L_x_1:
[----:B------:R-:W-:Y:S05]  /*0120*/  BSYNC B0 ;  /* 0x0000000000007941 */ /* 0x000fea0003800000 */
.L_x_0:
[----:B------:R-:W0:Y:S02]  /*0130*/  SHFL.IDX PT, R3, R0, RZ, 0x1f ;  /* 0x00001fff00037589 */ /* 0x000e2400000e0000 */
[----:B0-----:R-:W-:-:S13]  /*0140*/  ISETP.NE.AND P0, PT, R3, RZ, PT ;  /* 0x000000ff0300720c */ /* 0x001fda0003f05270 */
[----:B------:R-:W-:Y:S05]  /*0150*/  @P0 BRA `(.L_x_2) ;  /* 0x0000000000480947 */ /* 0x000fea0003800000 */
[----:B------:R-:W0:Y:S01]  /*0160*/  S2UR UR8, SR_CgaCtaId ;  /* 0x00000000000879c3 */ /* 0x000e220000008800 */
[----:B------:R-:W-:Y:S01]  /*0170*/  UMOV UR4, 0x400 ;  /* 0x0000040000047882 */ /* 0x000fe20000000000 */
[----:B------:R-:W-:Y:S01]  /*0180*/  UMOV UR5, 0x1 ;  /* 0x0000000100057882 */ /* 0x000fe20000000000 */
[----:B------:R-:W-:Y:S01]  /*0190*/  UMOV UR6, 0x8 ;  /* 0x0000000800067882 */ /* 0x000fe20000000000 */
[----:B------:R-:W-:Y:S01]  /*01a0*/  ELECT P0, URZ, PT ;  /* 0x00000000003f782f */ /* 0x000fe20003800000 */
[----:B------:R-:W-:-:S04]  /*01b0*/  UIADD3 UR6, -UR6, 0x100000, URZ ;  /* 0x0010000006067890 */ /* 0x000fc8000fffe13f */
[----:B------:R-:W-:Y:S02]  /*01c0*/  USHF.L.U32 UR7, UR6, 0xb, URZ ;  /* 0x0000000b06077899 */ /* 0x000fe4000800063f */
[----:B------:R-:W-:Y:S02]  /*01d0*/  USHF.L.U32 UR6, UR6, 0x1, URZ ;  /* 0x0000000106067899 */ /* 0x000fe4000800063f */
[----:B0-----:R-:W-:Y:S02]  /*01e0*/  ULEA UR8, UR8, UR4, 0x18 ;  /* 0x0000000408087291 */ /* 0x001fe4000f8ec03f */
[----:B------:R-:W-:-:S04]  /*01f0*/  UIADD3 UR4, -UR5, 0x100000, URZ ;  /* 0x0010000005047890 */ /* 0x000fc8000fffe13f */
[----:B------:R-:W-:Y:S02]  /*0200*/  USHF.L.U32 UR5, UR4, 0xb, URZ ;  /* 0x0000000b04057899 */ /* 0x000fe4000800063f */
[----:B------:R-:W-:Y:S01]  /*0210*/  USHF.L.U32 UR4, UR4, 0x1, URZ ;  /* 0x0000000104047899 */ /* 0x000fe2000800063f */
[----:B------:R-:W0:Y:S11]  /*0220*/  FENCE.VIEW.ASYNC.S ;  /* 0x00000000000073c6 */ /* 0x000e360000000000 */
[----:B0-----:R0:W1:Y:S01]  /*0230*/  SYNCS.EXCH.64 URZ, [UR8], UR4 ;  /* 0x00000004083f75b2 */ /* 0x0010620008000100 */
[----:B------:R0:W2:Y:S01]  /*0240*/  SYNCS.EXCH.64 URZ, [UR8+0x10], UR6 ;  /* 0x00001006083f75b2 */ /* 0x0000a20008000100 */
[----:B------:R0:W3:Y:S01]  /*0250*/  SYNCS.EXCH.64 URZ, [UR8+0x8], UR4 ;  /* 0x00000804083f75b2 */ /* 0x0000e20008000100 */
[----:B------:R0:W4:Y:S01]  /*0260*/  SYNCS.EXCH.64 URZ, [UR8+0x18], UR6 ;  /* 0x00001806083f75b2 */ /* 0x0001220008000100 */
[----:B------:R-:W-:Y:S01]  /*0270*/  NOP ;  /* 0x0000000000007918 */ /* 0x000fe20000000000 */
.L_x_2:
[----:B------:R-:W5:Y:S01]  /*0280*/  SHFL.IDX PT, R0, R0, RZ, 0x1f ;  /* 0x00001fff00007589 */ /* 0x000f6200000e0000 */
[----:B------:R-:W-:Y:S01]  /*0290*/  SHF.R.S32.HI R7, RZ, 0x1f, R94 ;  /* 0x0000001fff077819 */ /* 0x000fe2000001145e */
[----:B0-----:R-:W0:Y:S01]  /*02a0*/  S2UR UR8, SR_CTAID.X ;  /* 0x00000000000879c3 */ /* 0x001e220000002500 */
[----:B------:R-:W-:Y:S01]  /*02b0*/  ELECT P0, URZ, PT ;  /* 0x00000000003f782f */ /* 0x000fe20003800000 */
[----:B------:R-:W1:Y:S01]  /*02c0*/  S2R R4, SR_CTAID.Y ;  /* 0x0000000000047919 */ /* 0x000e620000002600 */
[----:B------:R-:W-:Y:S01]  /*02d0*/  LEA.HI R7, R7, R94, RZ, 0x7 ;  /* 0x0000005e07077211 */ /* 0x000fe200078f38ff */
[----:B------:R-:W-:Y:S01]  /*02e0*/  ULDC UR4, c[0x0][0x154] ;  /* 0x0000550000047ab9 */ /* 0x000fe20000000800 */
[----:B------:R-:W-:Y:S01]  /*02f0*/  SHF.R.S32.HI R8, RZ, 0x1f, R3 ;  /* 0x0000001fff087819 */ /* 0x000fe20000011403 */
[----:B------:R-:W-:Y:S01]  /*0300*/  NOP ;  /* 0x0000000000007918 */ /* 0x000fe20000000000 */
[----:B------:R-:W-:Y:S01]  /*0310*/  LOP3.LUT R7, R7, 0xffffff80, RZ, 0xc0, !PT ;  /* 0xffffff8007077812 */ /* 0x000fe200078ec0ff */
[----:B------:R-:W2:Y:S01]  /*0320*/  LDC R14, c[0x0][0x140] ;  /* 0x00005000ff0e7b82 */ /* 0x000ea20000000800 */
[----:B------:R-:W-:Y:S01]  /*0330*/  LEA.HI R8, R8, R3, RZ, 0x2 ;  /* 0x0000000308087211 */ /* 0x000fe200078f10ff */
[----:B------:R-:W-:-:S02]  /*0340*/  NOP ;  /* 0x0000000000007918 */ /* 0x000fc40000000000 */
[----:B------:R-:W-:Y:S01]  /*0350*/  IMAD.IADD R6, R94, 0x1, -R7 ;  /* 0x000000015e067824 */ /* 0x000fe200078e0a07 */
[----:B------:R-:W-:-:S03]  /*0360*/  LOP3.LUT R8, R8, 0x3ffffffc, RZ, 0xc0, !PT ;  /* 0x3ffffffc08087812 */ /* 0x000fc600078ec0ff */
[----:B------:R-:W3:Y:S01]  /*0370*/  LDC R12, c[0x0][0x144] ;  /* 0x00005100ff0c7b82 */ /* 0x000ee20000000800 */
[----:B------:R-:W-:Y:S02]  /*0380*/  SHF.R.S32.HI R7, RZ, 0x1f, R6 ;  /* 0x0000001fff077819 */ /* 0x000fe40000011406 */
[----:B------:R-:W-:Y:S02]  /*0390*/  LOP3.LUT P2, RZ, R6, 0x7, RZ, 0xc0, !PT ;  /* 0x0000000706ff7812 */ /* 0x000fe4000784c0ff */
[----:B------:R-:W-:Y:S01]  /*03a0*/  LEA.HI R7, R7, R6, RZ, 0x3 ;  /* 0x0000000607077211 */ /* 0x000fe200078f18ff */
[----:B------:R-:W-:Y:S01]  /*03b0*/  VIADD R6, R5, 0xffffffff ;  /* 0xffffffff05067836 */ /* 0x000fe20000000000 */
[----:B-----5:R-:W-:Y:S02]  /*03c0*/  ISETP.NE.OR P0, PT, R0, RZ, !P0 ;  /* 0x000000ff0000720c */ /* 0x020fe40004705670 */
[--C-:B------:R-:W-:Y:S02]  /*03d0*/  SHF.R.S32.HI R0, RZ, 0x3, R7.reuse ;  /* 0x00000003ff007819 */ /* 0x100fe40000011407 */
[----:B------:R-:W-:-:S02]  /*03e0*/  SHF.R.S32.HI R7, RZ, 0x1f, R7 ;  /* 0x0000001fff077819 */ /* 0x000fc40000011407 */
[----:B------:R-:W-:Y:S02]  /*03f0*/  ISETP.GE.U32.AND P5, PT, R6, 0x2, PT ;  /* 0x000000020600780c */ /* 0x000fe40003fa6070 */
[----:B------:R-:W-:Y:S02]  /*0400*/  LEA.HI R7, R7, R0, RZ, 0x2 ;  /* 0x0000000007077211 */ /* 0x000fe400078f10ff */
[----:B--2---:R-:W-:Y:S02]  /*0410*/  ISETP.EQ.U32.AND P3, PT, R14, 0x1, PT ;  /* 0x000000010e00780c */ /* 0x004fe40003f62070 */
[----:B-1----:R-:W-:Y:S01]  /*0420*/  I2FP.F32.U32 R9, R4 ;  /* 0x0000000400097245 */ /* 0x002fe20000201000 */
[----:B------:R-:W-:Y:S01]  /*0430*/  VOTEU.ALL UP0, P0 ;  /* 0x00000000003f7886 */ /* 0x000fe20000000000 */
[----:B------:R-:W-:Y:S01]  /*0440*/  LOP3.LUT R7, R7, 0xfffffffc, RZ, 0xc0, !PT ;  /* 0xfffffffc07077812 */ /* 0x000fe200078ec0ff */
[----:B------:R-:W-:Y:S02]  /*0450*/  VOTEU.ALL UP1, P0 ;  /* 0x00000000003f7886 */ /* 0x000fe40000020000 */
[----:B------:R-:W-:Y:S01]  /*0460*/  FMUL R13, R9, UR4 ;  /* 0x00000004090d7c20 */ /* 0x000fe20008400000 */
[----:B------:R-:W-:Y:S01]  /*0470*/  IMAD.IADD R9, R3, 0x1, -R8 ;  /* 0x0000000103097824 */ /* 0x000fe200078e0a08 */
[----:B0-----:R-:W-:Y:S01]  /*0480*/  I2FP.F32.U32 R8, UR8 ;  /* 0x0000000800087c45 */ /* 0x001fe20008201000 */
[----:B------:R-:W-:Y:S01]  /*0490*/  IMAD.IADD R0, R0, 0x1, -R7 ;  /* 0x0000000100007824 */ /* 0x000fe200078e0a07 */
[----:B------:R-:W0:Y:S01]  /*04a0*/  @!UP0 S2UR UR7, SR_CgaCtaId ;  /* 0x00000000000789c3 */ /* 0x000e220000008800 */
[----:B------:R-:W-:Y:S01]  /*04b0*/  ULDC UR4, c[0x0][0x150] ;  /* 0x0000540000047ab9 */ /* 0x000fe20000000800 */
[----:B------:R-:W1:Y:S01]  /*04c0*/  F2I.U32.TRUNC.NTZ R13, R13 ;  /* 0x0000000d000d7305 */ /* 0x000e62000020f000 */
[----:B------:R-:W-:Y:S01]  /*04d0*/  FMUL R11, R8, UR4 ;  /* 0x00000004080b7c20 */ /* 0x000fe20008400000 */
[----:B------:R-:W-:Y:S01]  /*04e0*/  SHF.R.S32.HI R3, RZ, 0x1f, R2 ;  /* 0x0000001fff037819 */ /* 0x000fe20000011402 */
[----:B------:R-:W-:Y:S01]  /*04f0*/  IMAD R9, R9, 0x4, R0 ;  /* 0x0000000409097824 */ /* 0x000fe200078e0200 */
[----:B------:R-:W-:Y:S01]  /*0500*/  UMOV UR4, 0x20 ;  /* 0x0000002000047882 */ /* 0x000fe20000000000 */
[----:B------:R-:W-:Y:S01]  /*0510*/  @!UP0 UMOV UR6, 0x400 ;  /* 0x0000040000068882 */ /* 0x000fe20000000000 */
[----:B------:R-:W2:Y:S01]  /*0520*/  LDC R7, c[0x0][0x148] ;  /* 0x00005200ff077b82 */ /* 0x000ea20000000800 */
[----:B------:R-:W-:Y:S01]  /*0530*/  LEA.HI R3, R3, R2, RZ, 0x2 ;  /* 0x0000000203037211 */ /* 0x000fe200078f10ff */
[----:B------:R-:W5:Y:S01]  /*0540*/  F2I.U32.TRUNC.NTZ R11, R11 ;  /* 0x0000000b000b7305 */ /* 0x000f62000020f000 */
[----:B------:R-:W-:Y:S01]  /*0550*/  IMAD.SHL.U32 R8, R9, 0x4, RZ ;  /* 0x0000000409087824 */ /* 0x000fe200078e00ff */
[----:B------:R-:W-:-:S04]  /*0560*/  @!UP0 UIADD3 UR4, -UR4, 0x100000, URZ ;  /* 0x0010000004048890 */ /* 0x000fc8000fffe13f */
[----:B------:R-:W-:Y:S02]  /*0570*/  @!UP0 USHF.L.U32 UR5, UR4, 0xb, URZ ;  /* 0x0000000b04058899 */ /* 0x000fe4000800063f */
[----:B------:R-:W-:Y:S01]  /*0580*/  @!UP0 USHF.L.U32 UR4, UR4, 0x1, URZ ;  /* 0x0000000104048899 */ /* 0x000fe2000800063f */
[----:B------:R-:W-:Y:S02]  /*0590*/  LOP3.LUT R3, R3, 0xfffffffc, RZ, 0xc0, !PT ;  /* 0xfffffffc03037812 */ /* 0x000fe400078ec0ff */
[----:B------:R-:W-:Y:S01]  /*05a0*/  LOP3.LUT R19, R9, 0xc, R8, 0x78, !PT ;  /* 0x0000000c09137812 */ /* 0x000fe200078e7808 */
[----:B-1----:R-:W-:Y:S02]  /*05b0*/  IMAD.MOV R20, RZ, RZ, -R13 ;  /* 0x000000ffff147224 */ /* 0x002fe400078e0a0d */
[----:B------:R-:W-:Y:S01]  /*05c0*/  IMAD.IADD R0, R2, 0x1, -R3 ;  /* 0x0000000102007824 */ /* 0x000fe200078e0a03 */
[----:B0-----:R-:W-:Y:S01]  /*05d0*/  @!UP0 ULEA UR6, UR7, UR6, 0x18 ;  /* 0x0000000607068291 */ /* 0x001fe2000f8ec03f */
[----:B-----5:R-:W-:-:S03]  /*05e0*/  IMAD.MOV R11, RZ, RZ, -R11 ;  /* 0x000000ffff0b7224 */ /* 0x020fc600078e0a0b */
[----:B------:R-:W-:Y:S01]  /*05f0*/  ISETP.NE.AND P1, PT, R0, 0x3, PT ;  /* 0x000000030000780c */ /* 0x000fe20003f25270 */
[----:B------:R-:W-:Y:S01]  /*0600*/  VOTEU.ALL UP0, P0 ;  /* 0x00000000003f7886 */ /* 0x000fe20000000000 */
[----:B------:R-:W-:Y:S01]  /*0610*/  ISETP.LT.U32.AND P0, PT, R19, 0x4, !P2 ;  /* 0x000000041300780c */ /* 0x000fe20005701070 */
[----:B---3--:R-:W-:Y:S01]  /*0620*/  IMAD R3, R12, R11, UR8 ;  /* 0x000000080c037e24 */ /* 0x008fe2000f8e020b */
[----:B------:R-:W-:Y:S01]  /*0630*/  ISETP.EQ.OR P1, PT, R0, RZ, !P1 ;  /* 0x000000ff0000720c */ /* 0x000fe20004f22670 */
[----:B--2---:R-:W-:Y:S01]  /*0640*/  IMAD R2, R7, R20, R4 ;  /* 0x0000001407027224 */ /* 0x004fe200078e0204 */
[C---:B------:R-:W-:Y:S02]  /*0650*/  ISETP.NE.AND P2, PT, R5.reuse, RZ, PT ;  /* 0x000000ff0500720c */ /* 0x040fe40003f45270 */
[----:B------:R-:W-:Y:S01]  /*0660*/  ISETP.EQ.AND P1, PT, R5, RZ, P1 ;  /* 0x000000ff0500720c */ /* 0x000fe20000f22270 */
[----:B------:R-:W0:Y:S02]  /*0670*/  FENCE.VIEW.ASYNC.S ;  /* 0x00000000000073c6 */ /* 0x000e240000000000 */
[----:B0-----:R0:W1:Y:S01]  /*0680*/  @!UP0 SYNCS.EXCH.64 URZ, [UR6+0x30], UR4 ;  /* 0x00003004063f85b2 */ /* 0x0010620008000100 */
[----:B------:R-:W-:-:S02]  /*0690*/  ISETP.NE.AND P4, PT, R2, R19, PT ;  /* 0x000000130200720c */ /* 0x000fc40003f85270 */
[----:B------:R-:W-:Y:S02]  /*06a0*/  SEL R18, RZ, 0x1, !P1 ;  /* 0x00000001ff127807 */ /* 0x000fe40004800000 */
[----:B------:R-:W-:Y:S02]  /*06b0*/  ISETP.EQ.OR P4, PT, R3, RZ, !P4 ;  /* 0x000000ff0300720c */ /* 0x000fe40006782670 */
[----:B------:R-:W-:Y:S02]  /*06c0*/  LOP3.LUT R11, R94, 0x7f, RZ, 0xc0, !PT ;  /* 0x0000007f5e0b7812 */ /* 0x000fe400078ec0ff */
[----:B------:R-:W-:Y:S02]  /*06d0*/  PLOP3.LUT P0, PT, P0, P4, PT, 0x80, 0x0 ;  /* 0x000000000000781c */ /* 0x000fe40000709070 */
[----:B------:R-:W-:Y:S02]  /*06e0*/  SEL R18, R18, 0x2, P5 ;  /* 0x0000000212127807 */ /* 0x000fe40002800000 */
[----:B------:R-:W-:Y:S01]  /*06f0*/  P2R R102, PR, RZ, 0x1 ;  /* 0x00000001ff667803 */ /* 0x000fe20000000000 */
[----:B------:R0:W2:Y:S01]  /*0700*/  @!UP1 SYNCS.EXCH.64 URZ, [UR6+0x38], UR4 ;  /* 0x00003804063f95b2 */ /* 0x0000a20008000100 */
[----:B------:R-:W-:Y:S01]  /*0710*/  NOP ;  /* 0x0000000000007918 */ /* 0x000fe20000000000 */
[----:B------:R-:W-:Y:S06]  /*0720*/  @!P3 BRA `(.L_x_3) ;  /* 0x000000000008b947 */ /* 0x000fec0003800000 */
[----:B-12-4-:R-:W-:Y:S01]  /*0730*/  UCGABAR_ARV ;  /* 0x00000000000079c7 */ /* 0x016fe20008000000 */
[----:B------:R-:W-:Y:S05]  /*0740*/  BRA `(.L_x_4) ;  /* 0x0000000000047947 */ /* 0x000fea0003800000 */
.L_x_3:
[----:B-12-4-:R-:W-:Y:S01]  /*0750*/  NOP ;  /* 0x0000000000007918 */ /* 0x016fe20000000000 */
.L_x_4:
[----:B------:R-:W1:Y:S01]  /*0760*/  LDC R2, c[0x0][0x65c] ;  /* 0x00019700ff027b82 */ /* 0x000e620000000800 */
[----:B------:R-:W-:Y:S02]  /*0770*/  IMAD.U32 R8, RZ, RZ, UR8 ;  /* 0x00000008ff087e24 */ /* 0x000fe4000f8e00ff */
[----:B------:R-:W-:Y:S01]  /*0780*/  IMAD.MOV.U32 R9, RZ, RZ, RZ ;  /* 0x000000ffff097224 */ /* 0x000fe200078e00ff */
[----:B-1----:R-:W-:-:S04]  /*0790*/  ISETP.NE.AND P1, PT, R2, 0x1, PT ;  /* 0x000000010200780c */ /* 0x002fc80003f25270 */
[----:B------:R-:W-:-:S09]  /*07a0*/  P2R R5, PR, RZ, 0x2 ;  /* 0x00000002ff057803 */ /* 0x000fd20000000000 */
[----:B------:R-:W1:Y:S01]  /*07b0*/  @P1 LDC R17, c[0x0][0x10] ;  /* 0x00000400ff111b82 */ /* 0x000e620000000800 */
[----:B------:R-:W-:Y:S02]  /*07c0*/  @P1 IMAD.MOV.U32 R5, RZ, RZ, RZ ;  /* 0x000000ffff051224 */ /* 0x000fe400078e00ff */
[----:B------:R-:W-:-:S05]  /*07d0*/  @P1 IMAD.MOV.U32 R15, RZ, RZ, RZ ;  /* 0x000000ffff0f1224 */ /* 0x000fca00078e00ff */
[----:B------:R-:W2:Y:S01]  /*07e0*/  @!P1 LDC R13, c[0x0][0xc] ;  /* 0x00000300ff0d9b82 */ /* 0x000ea20000000800 */
[----:B0-----:R-:W-:Y:S01]  /*07f0*/  ULDC UR4, c[0x0][0xc] ;  /* 0x0000030000047ab9 */ /* 0x001fe20000000800 */
[----:B------:R-:W-:Y:S01]  /*0800*/  ULDC UR5, c[0x0][0x10] ;  /* 0x0000040000057ab9 */ /* 0x000fe20000000800 */
[----:B------:R-:W-:Y:S01]  /*0810*/  ULDC UR6, c[0x0][0x14] ;  /* 0x0000050000067ab9 */ /* 0x000fe20000000800 */
[----:B------:R-:W-:-:S04]  /*0820*/  UIMAD.WIDE.U32 UR4, UR4, UR5, URZ ;  /* 0x00000005040472a5 */ /* 0x000fc8000f8e003f */
[----:B------:R-:W-:Y:S02]  /*0830*/  UIMAD.WIDE.U32 UR36, UR4, UR6, URZ ;  /* 0x00000006042472a5 */ /* 0x000fe4000f8e003f */
[----:B------:R-:W-:-:S04]  /*0840*/  UIMAD UR42, UR5, UR6, URZ ;  /* 0x00000006052a72a4 */ /* 0x000fc8000f8e023f */
[----:B------:R-:W-:Y:S01]  /*0850*/  UIADD3 UR42, UR37, UR42, URZ ;  /* 0x0000002a252a7290 */ /* 0x000fe2000fffe03f */
[----:B-1----:R-:W-:-:S04]  /*0860*/  @P1 IMAD.WIDE.U32 R16, R17, UR8, R4 ;  /* 0x0000000811101c25 */ /* 0x002fc8000f8e0004 */
[----:B------:R-:W-:Y:S02]  /*0870*/  @P1 IMAD.IADD R17, R17, 0x1, R15 ;  /* 0x0000000111111824 */ /* 0x000fe400078e020f */
[----:B--2---:R-:W-:-:S04]  /*0880*/  @!P1 IMAD.WIDE.U32 R8, R4, R13, R8 ;  /* 0x0000000d04089225 */ /* 0x004fc800078e0008 */
[----:B------:R-:W-:Y:S02]  /*0890*/  @!P1 IMAD.MOV.U32 R16, RZ, RZ, R8 ;  /* 0x000000ffff109224 */ /* 0x000fe400078e0008 */
[----:B------:R-:W-:Y:S01]  /*08a0*/  @!P1 IMAD.MOV.U32 R17, RZ, RZ, R9 ;  /* 0x000000ffff119224 */ /* 0x000fe200078e0009 */
[----:B------:R-:W-:Y:S06]  /*08b0*/  @!P3 BRA `(.L_x_5) ;  /* 0x00000000000cb947 */ /* 0x000fec0003800000 */
[----:B------:R-:W-:Y:S01]  /*08c0*/  UCGABAR_WAIT ;  /* 0x0000000000007dc7 */ /* 0x000fe20008000000 */
[----:B------:R-:W-:Y:S01]  /*08d0*/  CCTL.IVALL ;  /* 0x00000000ff00798f */ /* 0x000fe20002000000 */
[----:B------:R-:W-:Y:S05]  /*08e0*/  BRA `(.L_x_6) ;  /* 0x0000000000047947 */ /* 0x000fea0003800000 */
.L_x_5:
[----:B------:R-:W-:Y:S06]  /*08f0*/  BAR.SYNC.DEFER_BLOCKING 0x0 ;  /* 0x0000000000007b1d */ /* 0x000fec0000010000 */
.L_x_6:
[----:B------:R-:W-:Y:S05]  /*0900*/  @!P2 BRA `(.L_x_7) ;  /* 0x0000005c007ca947 */ /* 0x000fea0003800000 */
[----:B------:R-:W-:-:S13]  /*0910*/  ISETP.GT.U32.AND P0, PT, R6, 0x1, PT ;  /* 0x000000010600780c */ /* 0x000fda0003f04070 */
[----:B------:R-:W-:Y:S05]  /*0920*/  @P0 EXIT ;  /* 0x000000000000094d */ /* 0x000fea0003800000 */
[----:B------:R-:W-:Y:S01]  /*0930*/  ULDC.64 UR4, c[0x0][0x650] ;  /* 0x0001940000047ab9 */ /* 0x000fe20000000a00 */
[----:B------:R-:W-:Y:S01]  /*0940*/  PRMT R0, RZ, 0x7610, R0 ;  /* 0x00007610ff007816 */ /* 0x000fe20000000000 */
[----:B------:R-:W-:Y:S01]  /*0950*/  IMAD.MOV.U32 R101, RZ, RZ, -0x1 ;  /* 0xffffffffff657424 */ /* 0x000fe200078e00ff */
[----:B------:R-:W-:Y:S01]  /*0960*/  ISETP.GE.U32.AND P0, PT, R16, UR4, PT ;  /* 0x0000000410007c0c */ /* 0x000fe2000bf06070 */
[----:B------:R-:W-:Y:S02]  /*0970*/  IMAD.MOV.U32 R100, RZ, RZ, -0x1 ;  /* 0xffffffffff647424 */ /* 0x000fe400078e00ff */
[----:B------:R-:W-:Y:S01]  /*0980*/  IMAD.MOV.U32 R99, RZ, RZ, -0x1 ;  /* 0xffffffffff637424 */ /* 0x000fe200078e00ff */
[----:B------:R-:W-:-:S13]  /*0990*/  ISETP.GE.U32.AND.EX P0, PT, R17, UR5, PT, P0 ;  /* 0x0000000511007c0c */ /* 0x000fda000bf06100 */
[----:B------:R-:W-:Y:S05]  /*09a0*/  @P0 BRA `(.L_x_8) ;  /* 0x0000000400280947 */ /* 0x000fea0003800000 */
[----:B------:R-:W0:Y:S01]  /*09b0*/  LDC.64 R22, c[0x0][0x628] ;  /* 0x00018a00ff167b82 */ /* 0x000e220000000a00 */
[----:B------:R-:W-:Y:S02]  /*09c0*/  IMAD.MOV.U32 R8, RZ, RZ, R16 ;  /* 0x000000ffff087224 */ /* 0x000fe400078e0010 */
[----:B------:R-:W-:-:S05]  /*09d0*/  IMAD.MOV.U32 R9, RZ, RZ, R17 ;  /* 0x000000ffff097224 */ /* 0x000fca00078e0011 */
[----:B------:R-:W1:Y:S08]  /*09e0*/  LDC R0, c[0x0][0x630] ;  /* 0x00018c00ff007b82 */ /* 0x000e700000000800 */
[----:B------:R-:W2:Y:S01]  /*09f0*/  LDC.64 R24, c[0x0][0x620] ;  /* 0x00018800ff187b82 */ /* 0x000ea20000000a00 */
[----:B0-----:R-:W-:-:S04]  /*0a00*/  ISETP.NE.U32.AND P0, PT, R22, RZ, PT ;  /* 0x000000ff1600720c */ /* 0x001fc80003f05070 */
[----:B------:R-:W-:-:S13]  /*0a10*/  ISETP.NE.AND.EX P0, PT, R23, RZ, PT, P0 ;  /* 0x000000ff1700720c */ /* 0x000fda0003f05300 */
[----:B-12---:R-:W-:Y:S05]  /*0a20*/  @!P0 BRA `(.L_x_9) ;  /* 0x0000000000288947 */ /* 0x006fea0003800000 */
[----:B------:R-:W0:Y:S02]  /*0a30*/  LDC R15, c[0x0][0x634] ;  /* 0x00018d00ff0f7b82 */ /* 0x000e240000000800 */
[----:B0-----:R-:W-:-:S05]  /*0a40*/  IADD3 R15, P0, R16, R15, RZ ;  /* 0x0000000f100f7210 */ /* 0x001fca0007f1e0ff */
[----:B------:R-:W-:-:S04]  /*0a50*/  IMAD.X R21, RZ, RZ, R17, P0 ;  /* 0x000000ffff157224 */ /* 0x000fc800000e0611 */
[----:B------:R-:W-:-:S04]  /*0a60*/  IMAD.WIDE.U32 R8, R21, R22, RZ ;  /* 0x0000001615087225 */ /* 0x000fc800078e00ff */
[----:B------:R-:W-:-:S04]  /*0a70*/  IMAD.WIDE.U32 R12, P0, R15, R23, R8 ;  /* 0x000000170f0c7225 */ /* 0x000fc80007800008 */
[----:B------:R-:W-:-:S04]  /*0a80*/  IMAD.WIDE.U32 R8, R15, R22, RZ ;  /* 0x000000160f087225 */ /* 0x000fc800078e00ff */
[----:B------:R-:W-:Y:S01]  /*0a90*/  IMAD.X R15, RZ, RZ, RZ, P0 ;  /* 0x000000ffff0f7224 */ /* 0x000fe200000e06ff */
[----:B------:R-:W-:Y:S01]  /*0aa0*/  IADD3 RZ, P0, R9, R12, RZ ;  /* 0x0000000c09ff7210 */ /* 0x000fe20007f1e0ff */
[----:B------:R-:W-:-:S04]  /*0ab0*/  IMAD.MOV.U32 R14, RZ, RZ, R13 ;  /* 0x000000ffff0e7224 */ /* 0x000fc800078e000d */
[----:B------:R-:W-:-:S08]  /*0ac0*/  IMAD.WIDE.U32.X R8, R21, R23, R14, P0 ;  /* 0x0000001715087225 */ /* 0x000fd000000e040e */
.L_x_9:
[----:B------:R-:W0:Y:S01]  /*0ad0*/  LDC.64 R22, c[0x0][0x640] ;  /* 0x00019000ff167b82 */ /* 0x000e220000000a00 */
[--C-:B------:R-:W-:Y:S01]  /*0ae0*/  SHF.R.U64 R99, R8, R0, R9.reuse ;  /* 0x0000000008637219 */ /* 0x100fe20000001209 */
[----:B------:R-:W-:Y:S01]  /*0af0*/  IMAD R28, R7, R20, R4 ;  /* 0x00000014071c7224 */ /* 0x000fe200078e0204 */
[----:B------:R-:W-:Y:S02]  /*0b00*/  SHF.R.U32.HI R0, RZ, R0, R9 ;  /* 0x00000000ff007219 */ /* 0x000fe40000011609 */
[----:B------:R-:W-:-:S03]  /*0b10*/  IADD3 R5, P0, RZ, -R99, RZ ;  /* 0x80000063ff057210 */ /* 0x000fc60007f1e0ff */
[----:B------:R-:W1:Y:S02]  /*0b20*/  LDC R6, c[0x0][0x618] ;  /* 0x00018600ff067b82 */ /* 0x000e640000000800 */
[----:B------:R-:W-:-:S04]  /*0b30*/  IMAD.X R9, RZ, RZ, ~R0, P0 ;  /* 0x000000ffff097224 */ /* 0x000fc800000e0e00 */
[-C--:B------:R-:W-:Y:S02]  /*0b40*/  IMAD R0, R9, R24.reuse, RZ ;  /* 0x0000001809007224 */ /* 0x080fe400078e02ff */
[----:B------:R-:W2:Y:S01]  /*0b50*/  LDC R13, c[0x0][0x608] ;  /* 0x00018200ff0d7b82 */ /* 0x000ea20000000800 */
[----:B------:R-:W-:-:S04]  /*0b60*/  IMAD.WIDE.U32 R8, R5, R24, R16 ;  /* 0x0000001805087225 */ /* 0x000fc800078e0010 */
[----:B------:R-:W-:Y:S02]  /*0b70*/  IMAD R5, R5, R25, R0 ;  /* 0x0000001905057224 */ /* 0x000fe400078e0200 */
[----:B------:R-:W-:Y:S01]  /*0b80*/  IMAD.MOV.U32 R25, RZ, RZ, 0x1 ;  /* 0x00000001ff197424 */ /* 0x000fe200078e00ff */
[----:B------:R-:W3:Y:S01]  /*0b90*/  LDC R14, c[0x0][0x658] ;  /* 0x00019600ff0e7b82 */ /* 0x000ee20000000800 */
[----:B0-----:R-:W-:Y:S01]  /*0ba0*/  ISETP.NE.U32.AND P0, PT, R22, RZ, PT ;  /* 0x000000ff1600720c */ /* 0x001fe20003f05070 */
[----:B------:R-:W-:Y:S02]  /*0bb0*/  IMAD.IADD R5, R9, 0x1, R5 ;  /* 0x0000000109057824 */ /* 0x000fe400078e0205 */
[----:B------:R-:W-:Y:S01]  /*0bc0*/  IMAD.MOV.U32 R9, RZ, RZ, -0x1 ;  /* 0xffffffffff097424 */ /* 0x000fe200078e00ff */
[----:B------:R-:W-:-:S03]  /*0bd0*/  ISETP.NE.AND.EX P0, PT, R23, RZ, PT, P0 ;  /* 0x000000ff1700720c */ /* 0x000fc60003f05300 */
[----:B------:R-:W0:Y:S01]  /*0be0*/  LDC R21, c[0x0][0x600] ;  /* 0x00018000ff157b82 */ /* 0x000e220000000800 */
[-CC-:B-1----:R-:W-:Y:S02]  /*0bf0*/  SHF.R.U64 R15, R8, R6.reuse, R5.reuse ;  /* 0x00000006080f7219 */ /* 0x182fe40000001205 */
[----:B------:R-:W-:-:S05]  /*0c00*/  SHF.R.U32.HI R0, RZ, R6, R5 ;  /* 0x00000006ff007219 */ /* 0x000fca0000011605 */
[----:B------:R-:W1:Y:S01]  /*0c10*/  LDC R24, c[0x0][0x648] ;  /* 0x00019200ff187b82 */ /* 0x000e620000000800 */
[-CC-:B--2---:R-:W-:Y:S02]  /*0c20*/  SHF.R.U64 R29, R15, R13.reuse, R0.reuse ;  /* 0x0000000d0f1d7219 */ /* 0x184fe40000001200 */
[----:B------:R-:W-:-:S05]  /*0c30*/  SHF.R.U32.HI R5, RZ, R13, R0 ;  /* 0x0000000dff057219 */ /* 0x000fca0000011600 */
[----:B------:R-:W2:Y:S01]  /*0c40*/  LDC R26, c[0x0][0x638] ;  /* 0x00018e00ff1a7b82 */ /* 0x000ea20000000800 */
[-CC-:B---3--:R-:W-:Y:S02]  /*0c50*/  SHF.R.U64 R20, R29, R14.reuse, R5.reuse ;  /* 0x0000000e1d147219 */ /* 0x188fe40000001205 */
[-C--:B------:R-:W-:Y:S02]  /*0c60*/  SHF.L.U32 R0, R9, R14.reuse, RZ ;  /* 0x0000000e09007219 */ /* 0x080fe400000006ff */
[----:B------:R-:W-:Y:S01]  /*0c70*/  SHF.R.U32.HI R5, RZ, R14, R5 ;  /* 0x0000000eff057219 */ /* 0x000fe20000011605 */
[----:B------:R-:W-:Y:S01]  /*0c80*/  IMAD.MOV.U32 R4, RZ, RZ, R20 ;  /* 0x000000ffff047224 */ /* 0x000fe200078e0014 */
[----:B------:R-:W-:Y:S01]  /*0c90*/  LOP3.LUT R12, RZ, R0, RZ, 0x33, !PT ;  /* 0x00000000ff0c7212 */ /* 0x000fe200078e33ff */
[----:B------:R-:W3:Y:S01]  /*0ca0*/  LDC R27, c[0x0][0x610] ;  /* 0x00018400ff1b7b82 */ /* 0x000ee20000000800 */
[----:B------:R-:W-:Y:S05]  /*0cb0*/  @!P0 BRA `(.L_x_10) ;  /* 0x0000000000288947 */ /* 0x000fea0003800000 */
[----:B------:R-:W4:Y:S02]  /*0cc0*/  LDC R9, c[0x0][0x64c] ;  /* 0x00019300ff097b82 */ /* 0x000f240000000800 */
[----:B----4-:R-:W-:-:S05]  /*0cd0*/  IADD3 R9, P0, R20, R9, RZ ;  /* 0x0000000914097210 */ /* 0x010fca0007f1e0ff */
        /* <DEDUP_REMOVED lines=8> */
.L_x_10:
[----:B-1----:R-:W-:Y:S01]  /*0d60*/  SHF.R.U64 R4, R4, R24, R5 ;  /* 0x0000001804047219 */ /* 0x002fe20000001205 */
[----:B0-----:R-:W-:Y:S01]  /*0d70*/  VIADD R6, R21, 0xffffffff ;  /* 0xffffffff15067836 */ /* 0x001fe20000000000 */
[----:B------:R-:W-:Y:S02]  /*0d80*/  SHF.L.U32 R0, R25, R14, RZ ;  /* 0x0000000e19007219 */ /* 0x000fe400000006ff */
[----:B------:R-:W-:Y:S01]  /*0d90*/  LOP3.LUT R5, R29, R12, RZ, 0xc0, !PT ;  /* 0x0000000c1d057212 */ /* 0x000fe200078ec0ff */
[----:B------:R-:W-:Y:S01]  /*0da0*/  IMAD.MOV R7, RZ, RZ, -R4 ;  /* 0x000000ffff077224 */ /* 0x000fe200078e0a04 */
[----:B------:R-:W-:Y:S02]  /*0db0*/  SEL R3, R3, R28, !P1 ;  /* 0x0000001c03037207 */ /* 0x000fe40004800000 */
[----:B------:R-:W-:Y:S01]  /*0dc0*/  LOP3.LUT R6, R15, R6, RZ, 0xc0, !PT ;  /* 0x000000060f067212 */ /* 0x000fe200078ec0ff */
[----:B------:R-:W-:Y:S02]  /*0dd0*/  IMAD R4, R0, R4, R5 ;  /* 0x0000000400047224 */ /* 0x000fe400078e0205 */
[----:B--2---:R-:W-:-:S02]  /*0de0*/  IMAD R0, R7, R26, R20 ;  /* 0x0000001a07007224 */ /* 0x004fc400078e0214 */
[----:B---3--:R-:W-:Y:S02]  /*0df0*/  IMAD R3, R4, R27, R3 ;  /* 0x0000001b04037224 */ /* 0x008fe400078e0203 */
[----:B------:R-:W-:Y:S02]  /*0e00*/  IMAD.MOV.U32 R5, RZ, RZ, 0x1 ;  /* 0x00000001ff057424 */ /* 0x000fe400078e00ff */
[----:B------:R-:W-:-:S03]  /*0e10*/  IMAD R4, R0, R21, R6 ;  /* 0x0000001500047224 */ /* 0x000fc600078e0206 */
[----:B------:R-:W-:Y:S02]  /*0e20*/  PRMT R0, R5, 0x7610, R0 ;  /* 0x0000761005007816 */ /* 0x000fe40000000000 */
[----:B------:R-:W-:Y:S02]  /*0e30*/  SEL R100, R4, R3, !P1 ;  /* 0x0000000304647207 */ /* 0x000fe40004800000 */
[----:B------:R-:W-:-:S07]  /*0e40*/  SEL R101, R3, R4, !P1 ;  /* 0x0000000403657207 */ /* 0x000fce0004800000 */
.L_x_8:
[----:B------:R-:W-:-:S08]  /*0e50*/  NOP ;  /* 0x0000000000007918 */ /* 0x000fd00000000000 */
[----:B------:R-:W0:Y:S02]  /*0e60*/  USETMAXREG.TRY_ALLOC.CTAPOOL UP0, 0xe8 ;  /* 0x000000e8000079c8 */ /* 0x000e240008000600 */
[----:B0-----:R-:W-:-:S13]  /*0e70*/  PLOP3.LUT P0, PT, PT, PT, UP0, 0x80, 0x0 ;  /* 0x000000000000781c */ /* 0x001fda0003f0f008 */
[----:B------:R-:W-:Y:S05]  /*0e80*/  @!P0 BRA `(.L_x_8) ;  /* 0xfffffffc00f08947 */ /* 0x000fea000383ffff */
[----:B------:R-:W-:Y:S01]  /*0e90*/  ULDC.64 UR4, c[0x0][0x598] ;  /* 0x0001660000047ab9 */ /* 0x000fe20000000a00 */
[----:B------:R-:W-:Y:S01]  /*0ea0*/  ULDC.64 UR38, c[0x0][0x208] ;  /* 0x0000820000267ab9 */ /* 0x000fe20000000a00 */
[----:B------:R-:W-:-:S04]  /*0eb0*/  ISETP.NE.U32.AND P0, PT, RZ, UR4, PT ;  /* 0x00000004ff007c0c */ /* 0x000fc8000bf05070 */
[----:B------:R-:W-:-:S13]  /*0ec0*/  ISETP.NE.AND.EX P0, PT, RZ, UR5, PT, P0 ;  /* 0x00000005ff007c0c */ /* 0x000fda000bf05300 */
[----:B------:R-:W-:Y:S05]  /*0ed0*/  @!P0 BRA `(.L_x_11) ;  /* 0x00000000001c8947 */ /* 0x000fea0003800000 */
[----:B------:R-:W0:Y:S02]  /*0ee0*/  LDC.64 R4, c[0x0][0x598] ;  /* 0x00016600ff047b82 */ /* 0x000e240000000a00 */
[----:B0-----:R-:W2:Y:S02]  /*0ef0*/  LDG.E.64 R4, desc[UR38][R4.64] ;  /* 0x0000002604047981 */ /* 0x001ea4000c1e1b00 */
[----:B--2---:R-:W-:-:S04]  /*0f00*/  ISETP.NE.U32.AND P0, PT, R4, RZ, PT ;  /* 0x000000ff0400720c */ /* 0x004fc80003f05070 */
[----:B------:R-:W-:-:S13]  /*0f10*/  ISETP.NE.AND.EX P0, PT, R5, RZ, PT, P0 ;  /* 0x000000ff0500720c */ /* 0x000fda0003f05300 */
[----:B------:R-:W-:Y:S05]  /*0f20*/  @!P0 BRA `(.L_x_11) ;  /* 0x0000000000088947 */ /* 0x000fea0003800000 */
[----:B------:R0:W5:Y:S01]  /*0f30*/  LD.E R88, desc[UR38][R4.64] ;  /* 0x0000002604587980 */ /* 0x000162000c101900 */
[----:B------:R-:W-:Y:S05]  /*0f40*/  BRA `(.L_x_12) ;  /* 0x0000000000247947 */ /* 0x000fea0003800000 */
.L_x_11:
[----:B------:R-:W-:Y:S02]  /*0f50*/  ULDC.64 UR4, c[0x0][0x588] ;  /* 0x0001620000047ab9 */ /* 0x000fe40000000a00 */
[----:B------:R-:W-:-:S04]  /*0f60*/  ISETP.NE.U32.AND P0, PT, RZ, UR4, PT ;  /* 0x00000004ff007c0c */ /* 0x000fc8000bf05070 */
[----:B------:R-:W-:-:S13]  /*0f70*/  ISETP.NE.AND.EX P0, PT, RZ, UR5, PT, P0 ;  /* 0x00000005ff007c0c */ /* 0x000fda000bf05300 */
[----:B------:R-:W-:Y:S05]  /*0f80*/  @!P0 BRA `(.L_x_13) ;  /* 0x00000000000c8947 */ /* 0x000fea0003800000 */
[----:B------:R-:W0:Y:S02]  /*0f90*/  LDC.64 R88, c[0x0][0x588] ;  /* 0x00016200ff587b82 */ /* 0x000e240000000a00 */
[----:B0-----:R1:W5:Y:S01]  /*0fa0*/  LDG.E R88, desc[UR38][R88.64] ;  /* 0x0000002658587981 */ /* 0x001362000c1e1900 */
[----:B------:R-:W-:Y:S05]  /*0fb0*/  BRA `(.L_x_12) ;  /* 0x0000000000087947 */ /* 0x000fea0003800000 */
.L_x_13:
[----:B------:R-:W-:Y:S02]  /*0fc0*/  ULDC UR4, c[0x0][0x580] ;  /* 0x0001600000047ab9 */ /* 0x000fe40000000800 */
[----:B------:R-:W-:-:S07]  /*0fd0*/  IMAD.U32 R88, RZ, RZ, UR4 ;  /* 0x00000004ff587e24 */ /* 0x000fce000f8e00ff */
.L_x_12:
[----:B------:R-:W-:Y:S02]  /*0fe0*/  ULDC.64 UR4, c[0x0][0x5a0] ;  /* 0x0001680000047ab9 */ /* 0x000fe40000000a00 */
[----:B------:R-:W-:-:S04]  /*0ff0*/  ISETP.NE.U32.AND P0, PT, RZ, UR4, PT ;  /* 0x00000004ff007c0c */ /* 0x000fc8000bf05070 */
[----:B------:R-:W-:-:S13]  /*1000*/  ISETP.NE.AND.EX P0, PT, RZ, UR5, PT, P0 ;  /* 0x00000005ff007c0c */ /* 0x000fda000bf05300 */
[----:B------:R-:W-:Y:S05]  /*1010*/  @!P0 BRA `(.L_x_14) ;  /* 0x00000000001c8947 */ /* 0x000fea0003800000 */
[----:B0-----:R-:W0:Y:S02]  /*1020*/  LDC.64 R4, c[0x0][0x5a0] ;  /* 0x00016800ff047b82 */ /* 0x001e240000000a00 */
[----:B0-----:R-:W2:Y:S02]  /*1030*/  LDG.E.64 R4, desc[UR38][R4.64] ;  /* 0x0000002604047981 */ /* 0x001ea4000c1e1b00 */
[----:B--2---:R-:W-:-:S04]  /*1040*/  ISETP.NE.U32.AND P0, PT, R4, RZ, PT ;  /* 0x000000ff0400720c */ /* 0x004fc80003f05070 */
[----:B------:R-:W-:-:S13]  /*1050*/  ISETP.NE.AND.EX P0, PT, R5, RZ, PT, P0 ;  /* 0x000000ff0500720c */ /* 0x000fda0003f05300 */
[----:B------:R-:W-:Y:S05]  /*1060*/  @!P0 BRA `(.L_x_14) ;  /* 0x0000000000088947 */ /* 0x000fea0003800000 */
[----:B-1----:R0:W5:Y:S01]  /*1070*/  LD.E R89, desc[UR38][R4.64] ;  /* 0x0000002604597980 */ /* 0x002162000c101900 */
[----:B------:R-:W-:Y:S05]  /*1080*/  BRA `(.L_x_15) ;  /* 0x0000000000247947 */ /* 0x000fea0003800000 */
.L_x_14:
[----:B------:R-:W-:Y:S02]  /*1090*/  ULDC.64 UR4, c[0x0][0x590] ;  /* 0x0001640000047ab9 */ /* 0x000fe40000000a00 */
[----:B------:R-:W-:-:S04]  /*10a0*/  ISETP.NE.U32.AND P0, PT, RZ, UR4, PT ;  /* 0x00000004ff007c0c */ /* 0x000fc8000bf05070 */
[----:B------:R-:W-:-:S13]  /*10b0*/  ISETP.NE.AND.EX P0, PT, RZ, UR5, PT, P0 ;  /* 0x00000005ff007c0c */ /* 0x000fda000bf05300 */
[----:B------:R-:W-:Y:S05]  /*10c0*/  @!P0 BRA `(.L_x_16) ;  /* 0x00000000000c8947 */ /* 0x000fea0003800000 */
[----:B0-----:R-:W1:Y:S02]  /*10d0*/  LDC.64 R4, c[0x0][0x590] ;  /* 0x00016400ff047b82 */ /* 0x001e640000000a00 */
[----:B-1----:R1:W5:Y:S01]  /*10e0*/  LDG.E R89, desc[UR38][R4.64] ;  /* 0x0000002604597981 */ /* 0x002362000c1e1900 */
[----:B------:R-:W-:Y:S05]  /*10f0*/  BRA `(.L_x_15) ;  /* 0x0000000000087947 */ /* 0x000fea0003800000 */
.L_x_16:
[----:B------:R-:W-:Y:S02]  /*1100*/  ULDC UR4, c[0x0][0x584] ;  /* 0x0001610000047ab9 */ /* 0x000fe40000000800 */
[----:B-1----:R-:W-:-:S07]  /*1110*/  IMAD.U32 R89, RZ, RZ, UR4 ;  /* 0x00000004ff597e24 */ /* 0x002fce000f8e00ff */
.L_x_15:
[----:B------:R-:W-:-:S13]  /*1120*/  LOP3.LUT P0, RZ, R0, 0xff, RZ, 0xc0, !PT ;  /* 0x000000ff00ff7812 */ /* 0x000fda000780c0ff */
[----:B------:R-:W-:Y:S05]  /*1130*/  @!P0 EXIT ;  /* 0x000000000000894d */ /* 0x000fea0003800000 */
[----:B------:R-:W2:Y:S01]  /*1140*/  LDC R92, c[0x0][0x658] ;  /* 0x00019600ff5c7b82 */ /* 0x000ea20000000800 */
[----:B------:R-:W-:Y:S01]  /*1150*/  ULDC.64 UR6, c[0x0][0x288] ;  /* 0x0000a20000067ab9 */ /* 0x000fe20000000a00 */
[----:B------:R-:W-:Y:S01]  /*1160*/  LOP3.LUT R10, R10, 0x1, RZ, 0xc0, !PT ;  /* 0x000000010a0a7812 */ /* 0x000fe200078ec0ff */
[----:B------:R-:W-:Y:S01]  /*1170*/  UIADD3 UR4, UR7, 0x3f, URZ ;  /* 0x0000003f07047890 */ /* 0x000fe2000fffe03f */
[----:B------:R-:W-:Y:S01]  /*1180*/  SHF.R.U32.HI R0, RZ, 0x2, R94 ;  /* 0x00000002ff007819 */ /* 0x000fe2000001165e */
[----:B01----:R-:W-:Y:S01]  /*1190*/  IMAD.MOV.U32 R5, RZ, RZ, -0x1 ;  /* 0xffffffffff057424 */ /* 0x003fe200078e00ff */
[----:B------:R-:W-:Y:S01]  /*11a0*/  SHF.R.U32.HI R11, RZ, 0x1, R11 ;  /* 0x00000001ff0b7819 */ /* 0x000fe2000001160b */
[----:B------:R-:W-:Y:S01]  /*11b0*/  USHF.R.S32.HI UR5, URZ, 0x1f, UR4 ;  /* 0x0000001f3f057899 */ /* 0x000fe20008011404 */
[----:B------:R-:W0:Y:S01]  /*11c0*/  LDC.64 R90, c[0x0][0x5c8] ;  /* 0x00017200ff5a7b82 */ /* 0x000e220000000a00 */
[----:B------:R-:W-:Y:S01]  /*11d0*/  IMAD.SHL.U32 R3, R10, 0x40, RZ ;  /* 0x000000400a037824 */ /* 0x000fe200078e00ff */
[----:B------:R-:W-:Y:S01]  /*11e0*/  LOP3.LUT R0, R0, 0x7, RZ, 0xc0, !PT ;  /* 0x0000000700007812 */ /* 0x000fe200078ec0ff */
[----:B------:R-:W-:Y:S01]  /*11f0*/  ULEA.HI UR5, UR5, UR4, URZ, 0x6 ;  /* 0x0000000405057291 */ /* 0x000fe2000f8f303f */
[----:B------:R-:W-:Y:S01]  /*1200*/  LOP3.LUT R11, R11, 0x30, RZ, 0xc0, !PT ;  /* 0x000000300b0b7812 */ /* 0x000fe200078ec0ff */
[----:B------:R-:W-:Y:S01]  /*1210*/  IMAD.MOV.U32 R7, RZ, RZ, 0x1 ;  /* 0x00000001ff077424 */ /* 0x000fe200078e00ff */
[--C-:B------:R-:W-:Y:S01]  /*1220*/  LOP3.LUT R22, R3, 0x40, R0.reuse, 0xe2, !PT ;  /* 0x0000004003167812 */ /* 0x100fe200078ee200 */
[----:B------:R-:W-:Y:S01]  /*1230*/  USHF.R.S32.HI UR43, URZ, 0x6, UR5 ;  /* 0x000000063f2b7899 */ /* 0x000fe20008011405 */
[----:B------:R-:W1:Y:S01]  /*1240*/  LDC R96, c[0x0][0x600] ;  /* 0x00018000ff607b82 */ /* 0x000e620000000800 */
[-C--:B------:R-:W-:Y:S01]  /*1250*/  IADD3 R3, RZ, -R11.reuse, -R0 ;  /* 0x8000000bff037210 */ /* 0x080fe20007ffe800 */
[----:B------:R-:W-:Y:S01]  /*1260*/  IMAD.U32 R4, RZ, RZ, UR6 ;  /* 0x00000006ff047e24 */ /* 0x000fe2000f8e00ff */
[C---:B------:R-:W-:Y:S01]  /*1270*/  LOP3.LUT R93, R94.reuse, 0x3, RZ, 0xc0, !PT ;  /* 0x000000035e5d7812 */ /* 0x040fe200078ec0ff */
[----:B------:R-:W-:Y:S01]  /*1280*/  UISETP.LT.AND UP0, UPT, UR43, 0x1, UPT ;  /* 0x000000012b00788c */ /* 0x000fe2000bf01270 */
[----:B------:R-:W-:Y:S01]  /*1290*/  LOP3.LUT R95, R94, 0x80, RZ, 0xc0, !PT ;  /* 0x000000805e5f7812 */ /* 0x000fe200078ec0ff */
[----:B------:R-:W-:Y:S01]  /*12a0*/  IMAD R3, R10, -0x40, R3 ;  /* 0xffffffc00a037824 */ /* 0x000fe200078e0203 */
[----:B------:R-:W-:Y:S01]  /*12b0*/  ULDC UR4, c[0x0][0x284] ;  /* 0x0000a10000047ab9 */ /* 0x000fe20000000800 */
[-C--:B--2---:R-:W-:Y:S01]  /*12c0*/  SHF.L.U32 R5, R5, R92.reuse, RZ ;  /* 0x0000005c05057219 */ /* 0x084fe200000006ff */
[----:B------:R-:W-:Y:S01]  /*12d0*/  USEL UR44, UR43, 0x1, UP0 ;  /* 0x000000012b2c7887 */ /* 0x000fe20008000000 */
[----:B------:R-:W-:Y:S01]  /*12e0*/  IMAD R93, R93, -0x2, R4 ;  /* 0xfffffffe5d5d7824 */ /* 0x000fe200078e0204 */
[----:B------:R-:W-:Y:S01]  /*12f0*/  LOP3.LUT R22, R22, R11, RZ, 0xfc, !PT ;  /* 0x0000000b16167212 */ /* 0x000fe200078efcff */
[----:B------:R-:W-:Y:S01]  /*1300*/  IMAD.SHL.U32 R94, R94, 0x2, RZ ;  /* 0x000000025e5e7824 */ /* 0x000fe200078e00ff */
[----:B------:R-:W-:Y:S01]  /*1310*/  SHF.L.U32 R92, R7, R92, RZ ;  /* 0x0000005c075c7219 */ /* 0x000fe200000006ff */
[----:B------:R-:W-:Y:S01]  /*1320*/  VIADD R98, R3, UR4 ;  /* 0x0000000403627c36 */ /* 0x000fe20008000000 */
[----:B------:R-:W-:Y:S01]  /*1330*/  LOP3.LUT R103, R18, 0x1, RZ, 0xfc, !PT ;  /* 0x0000000112677812 */ /* 0x000fe200078efcff */
[----:B------:R-:W-:Y:S01]  /*1340*/  IMAD.MOV.U32 R23, RZ, RZ, RZ ;  /* 0x000000ffff177224 */ /* 0x000fe200078e00ff */
[C---:B0-----:R-:W-:Y:S01]  /*1350*/  SHF.L.U64.HI R91, R90.reuse, 0x3, R91 ;  /* 0x000000035a5b7819 */ /* 0x041fe2000001025b */
[----:B------:R-:W-:Y:S01]  /*1360*/  IMAD.SHL.U32 R90, R90, 0x8, RZ ;  /* 0x000000085a5a7824 */ /* 0x000fe200078e00ff */
[----:B------:R-:W-:Y:S01]  /*1370*/  SHF.R.U32.HI R95, RZ, 0x7, R95 ;  /* 0x00000007ff5f7819 */ /* 0x000fe2000001165f */
[----:B------:R-:W-:Y:S01]  /*1380*/  UIADD3 UR44, UR43, -UR44, URZ ;  /* 0x8000002c2b2c7290 */ /* 0x000fe2000fffe03f */
[----:B------:R-:W-:Y:S01]  /*1390*/  LOP3.LUT R97, RZ, R5, RZ, 0x33, !PT ;  /* 0x00000005ff617212 */ /* 0x000fe200078e33ff */
[----:B------:R-:W-:Y:S01]  /*13a0*/  UMOV UR40, URZ ;  /* 0x0000003f00287c82 */ /* 0x000fe20008000000 */
[----:B------:R-:W-:Y:S01]  /*13b0*/  UMOV UR41, URZ ;  /* 0x0000003f00297c82 */ /* 0x000fe20008000000 */
[----:B-1----:R-:W-:-:S08]  /*13c0*/  VIADD R96, R96, 0xffffffff ;  /* 0xffffffff60607836 */ /* 0x002fd00000000000 */
.L_x_162:
[----:B0-----:R-:W0:Y:S01]  /*13d0*/  SHFL.IDX PT, R0, R95, RZ, 0x1f ;  /* 0x00001fff5f007589 */ /* 0x001e2200000e0000 */
[----:B-1----:R-:W1:Y:S01]  /*13e0*/  S2UR UR7, SR_CgaCtaId ;  /* 0x00000000000779c3 */ /* 0x002e620000008800 */
[----:B------:R-:W-:Y:S01]  /*13f0*/  UMOV UR6, 0x400 ;  /* 0x0000040000067882 */ /* 0x000fe20000000000 */
[----:B0-----:R-:W-:Y:S01]  /*1400*/  R2UR UR4, R0 ;  /* 0x00000000000472ca */ /* 0x001fe200000e0000 */
[----:B-1----:R-:W-:-:S12]  /*1410*/  ULEA UR6, UR7, UR6, 0x18 ;  /* 0x0000000607067291 */ /* 0x002fd8000f8ec03f */
[----:B------:R-:W-:-:S04]  /*1420*/  ULEA.HI UR5, UR4, UR4, URZ, 0x1 ;  /* 0x0000000404057291 */ /* 0x000fc8000f8f083f */
[----:B------:R-:W-:-:S04]  /*1430*/  ULOP3.LUT UR5, UR5, 0x7fffe, URZ, 0xc0, !UPT ;  /* 0x0007fffe05057892 */ /* 0x000fc8000f8ec03f */
[----:B------:R-:W-:-:S03]  /*1440*/  UIADD3 UR5, UR4, -UR5, URZ ;  /* 0x8000000504057290 */ /* 0x000fc6000fffe03f */
[----:B------:R-:W-:Y:S01]  /*1450*/  ULDC UR4, c[0x0][0x28c] ;  /* 0x0000a30000047ab9 */ /* 0x000fe20000000800 */
[----:B------:R-:W-:Y:S01]  /*1460*/  ULEA UR5, UR5, UR6, 0xd ;  /* 0x0000000605057291 */ /* 0x000fe2000f8e683f */
[----:B------:R-:W-:-:S03]  /*1470*/  ISETP.LT.AND P0, PT, RZ, UR4, PT ;  /* 0x00000004ff007c0c */ /* 0x000fc6000bf01270 */
[----:B------:R-:W-:-:S04]  /*1480*/  UIADD3 UR5, UR5, 0x100, URZ ;  /* 0x0000010005057890 */ /* 0x000fc8000fffe03f */
[----:B------:R-:W-:-:S04]  /*1490*/  USHF.R.U32.HI UR5, URZ, 0x4, UR5 ;  /* 0x000000043f057899 */ /* 0x000fc80008011605 */
[----:B------:R-:W-:Y:S02]  /*14a0*/  ULOP3.LUT UR45, UR5, 0x3fff, URZ, 0xc0, !UPT ;  /* 0x00003fff052d7892 */ /* 0x000fe4000f8ec03f */
[----:B--2345:R-:W-:Y:S10]  /*14b0*/  @P0 BRA `(.L_x_17) ;  /* 0x0000000000400947 */ /* 0x03cff40003800000 */
[----:B------:R-:W-:Y:S01]  /*14c0*/  MOV R0, 0x0 ;  /* 0x0000000000007802 */ /* 0x000fe20000000f00 */
[----:B------:R-:W-:Y:S01]  /*14d0*/  ULDC.64 UR4, c[0x4][0x68] ;  /* 0x01001a0000047ab9 */ /* 0x000fe20000000a00 */
[----:B------:R-:W-:Y:S01]  /*14e0*/  ULDC.64 UR6, c[0x4][0x8] ;  /* 0x0100020000067ab9 */ /* 0x000fe20000000a00 */
[----:B------:R-:W-:Y:S01]  /*14f0*/  IMAD.U32 R4, RZ, RZ, UR4 ;  /* 0x00000004ff047e24 */ /* 0x000fe2000f8e00ff */
[----:B------:R0:W1:Y:S01]  /*1500*/  LDC.64 R14, c[0x4][R0] ;  /* 0x01000000000e7b82 */ /* 0x0000620000000a00 */
[----:B------:R-:W-:Y:S01]  /*1510*/  IMAD.U32 R5, RZ, RZ, UR5 ;  /* 0x00000005ff057e24 */ /* 0x000fe2000f8e00ff */
[----:B------:R-:W-:Y:S01]  /*1520*/  ULDC.64 UR4, c[0x4][0x70] ;  /* 0x01001c0000047ab9 */ /* 0x000fe20000000a00 */
[----:B------:R-:W-:Y:S02]  /*1530*/  IMAD.U32 R10, RZ, RZ, UR6 ;  /* 0x00000006ff0a7e24 */ /* 0x000fe4000f8e00ff */
[----:B------:R-:W-:Y:S02]  /*1540*/  IMAD.U32 R6, RZ, RZ, UR4 ;  /* 0x00000004ff067e24 */ /* 0x000fe4000f8e00ff */
[----:B------:R-:W-:-:S02]  /*1550*/  IMAD.U32 R7, RZ, RZ, UR5 ;  /* 0x00000005ff077e24 */ /* 0x000fc4000f8e00ff */
[----:B------:R-:W-:Y:S02]  /*1560*/  IMAD.U32 R11, RZ, RZ, UR7 ;  /* 0x00000007ff0b7e24 */ /* 0x000fe4000f8e00ff */
[----:B------:R-:W-:Y:S02]  /*1570*/  IMAD.MOV.U32 R8, RZ, RZ, 0x1e1 ;  /* 0x000001e1ff087424 */ /* 0x000fe400078e00ff */
[----:B------:R-:W-:Y:S02]  /*1580*/  IMAD.MOV.U32 R12, RZ, RZ, 0x1 ;  /* 0x00000001ff0c7424 */ /* 0x000fe400078e00ff */
[----:B0-----:R-:W-:-:S07]  /*1590*/  IMAD.MOV.U32 R13, RZ, RZ, RZ ;  /* 0x000000ffff0d7224 */ /* 0x001fce00078e00ff */
[----:B------:R-:W-:-:S07]  /*15a0*/  LEPC R20, `(.L_x_17) ;  /* 0x000000001014794e */ /* 0x000fce0000000000 */
[----:B-1---5:R-:W-:Y:S05]  /*15b0*/  CALL.ABS.NOINC R14 ;  /* 0x000000000e007343 */ /* 0x022fea0003c00000 */
.L_x_17:
[----:B------:R-:W-:-:S13]  /*15c0*/  ISETP.NE.AND P0, PT, R103, 0x3, PT ;  /* 0x000000036700780c */ /* 0x000fda0003f05270 */
[----:B------:R-:W-:Y:S05]  /*15d0*/  @!P0 BRA `(.L_x_18) ;  /* 0x0000000000048947 */ /* 0x000fea0003800000 */
[----:B------:R-:W-:Y:S01]  /*15e0*/  BPT.TRAP 0x1 ;  /* 0x000000040000795c */ /* 0x000fe20000300000 */
.L_x_18:
[----:B------:R-:W0:Y:S01]  /*15f0*/  S2UR UR5, SR_CgaCtaId ;  /* 0x00000000000579c3 */ /* 0x000e220000008800 */
[----:B------:R-:W-:Y:S01]  /*1600*/  UMOV UR4, 0x400 ;  /* 0x0000040000047882 */ /* 0x000fe20000000000 */
[----:B------:R-:W-:Y:S02]  /*1610*/  IMAD.U32 R0, RZ, RZ, UR40 ;  /* 0x00000028ff007e24 */ /* 0x000fe4000f8e00ff */
[----:B------:R-:W-:-:S03]  /*1620*/  IMAD.U32 R3, RZ, RZ, UR41 ;  /* 0x00000029ff037e24 */ /* 0x000fc6000f8e00ff */
[----:B------:R-:W-:Y:S01]  /*1630*/  SHF.L.U32 R0, R0, 0x1f, RZ ;  /* 0x0000001f00007819 */ /* 0x000fe200000006ff */
[----:B0-----:R-:W-:-:S06]  /*1640*/  ULEA UR4, UR5, UR4, 0x18 ;  /* 0x0000000405047291 */ /* 0x001fcc000f8ec03f */
[----:B------:R-:W-:-:S04]  /*1650*/  IMAD.U32 R6, RZ, RZ, UR4 ;  /* 0x00000004ff067e24 */ /* 0x000fc8000f8e00ff */
[----:B------:R-:W-:-:S04]  /*1660*/  IMAD R3, R3, 0x8, R6 ;  /* 0x0000000803037824 */ /* 0x000fc800078e0206 */
[----:B------:R0:W1:Y:S01]  /*1670*/  SYNCS.PHASECHK.TRANS64.TRYWAIT P1, [R3+URZ], R0 ;  /* 0x00000000030075a7 */ /* 0x000062000802017f */
[----:B------:R-:W-:Y:S05]  /*1680*/  @!P0 BRA `(.L_x_19) ;  /* 0x0000000000048947 */ /* 0x000fea0003800000 */
[----:B------:R-:W-:Y:S01]  /*1690*/  BPT.TRAP 0x1 ;  /* 0x000000040000795c */ /* 0x000fe20000300000 */
.L_x_19:
[----:B------:R-:W-:-:S05]  /*16a0*/  IMAD.U32 R4, RZ, RZ, UR44 ;  /* 0x0000002cff047e24 */ /* 0x000fca000f8e00ff */
[----:B------:R-:W-:Y:S01]  /*16b0*/  ISETP.GE.AND P2, PT, R4, 0x1, PT ;  /* 0x000000010400780c */ /* 0x000fe20003f46270 */
[----:B-1----:R-:W-:-:S12]  /*16c0*/  @P1 BRA `(.L_x_20) ;  /* 0x0000000000081947 */ /* 0x002fd80003800000 */
[----:B------:R-:W1:Y:S02]  /*16d0*/  SYNCS.PHASECHK.TRANS64.TRYWAIT P1, [R3+URZ], R0 ;  /* 0x00000000030075a7 */ /* 0x000e64000802017f */
[----:B-1----:R-:W-:Y:S05]  /*16e0*/  @!P1 BRA `(.L_x_21) ;  /* 0x0000006400309947 */ /* 0x002fea0003800000 */
.L_x_20:
[----:B------:R-:W-:Y:S05]  /*16f0*/  WARPSYNC.ALL ;  /* 0x0000000000007948 */ /* 0x000fea0003800000 */
[----:B------:R-:W-:Y:S01]  /*1700*/  R2UR UR4, R6 ;  /* 0x00000000060472ca */ /* 0x000fe200000e0000 */
[----:B------:R-:W-:Y:S01]  /*1710*/  ULEA UR5, UR41, UR45, 0xa ;  /* 0x0000002d29057291 */ /* 0x000fe2000f8e503f */
[----:B------:R-:W-:Y:S01]  /*1720*/  WARPGROUP.ARRIVE ;  /* 0x00000000000079c5 */ /* 0x000fe20000000000 */
[----:B------:R-:W-:Y:S01]  /*1730*/  UMOV UR9, 0x40000040 ;  /* 0x4000004000097882 */ /* 0x000fe20000000000 */
[----:B------:R-:W-:-:S04]  /*1740*/  UMOV UR11, 0x40000040 ;  /* 0x40000040000b7882 */ /* 0x000fc80000000000 */
[----:B------:R-:W-:-:S05]  /*1750*/  UMOV UR8, UR5 ;  /* 0x0000000500087c82 */ /* 0x000fca0008000000 */
[----:B------:R-:W-:-:S04]  /*1760*/  UIADD3 UR4, UR4, 0x8100, URZ ;  /* 0x0000810004047890 */ /* 0x000fc8000fffe03f */
[----:B------:R-:W-:-:S04]  /*1770*/  USHF.R.U32.HI UR4, URZ, 0x4, UR4 ;  /* 0x000000043f047899 */ /* 0x000fc80008011604 */
[----:B------:R-:W-:-:S04]  /*1780*/  ULOP3.LUT UR4, UR4, 0x3fff, URZ, 0xc0, !UPT ;  /* 0x00003fff04047892 */ /* 0x000fc8000f8ec03f */
[----:B------:R-:W-:-:S04]  /*1790*/  ULOP3.LUT UR4, UR4, 0x10000, URZ, 0xfc, !UPT ;  /* 0x0001000004047892 */ /* 0x000fc8000f8efc3f */
[----:B------:R-:W-:-:S07]  /*17a0*/  ULEA UR6, UR41, UR4, 0xa ;  /* 0x0000000429067291 */ /* 0x000fce000f8e503f */
[----:B------:R-:W-:Y:S02]  /*17b0*/  UMOV UR10, UR6 ;  /* 0x00000006000a7c82 */ /* 0x000fe40008000000 */
[----:B------:R-:W-:Y:S01]  /*17c0*/  HGMMA.64x128x16.F32 R24, gdesc[UR8].tnspA, RZ, !UPT, gsb0 ;  /* 0x21e00000081879f0 */ /* 0x000fe2000c0008ff */
[----:B------:R-:W-:Y:S02]  /*17d0*/  UIADD3 UR8, UR5, 0x80, URZ ;  /* 0x0000008005087890 */ /* 0x000fe4000fffe03f */
[----:B------:R-:W-:Y:S01]  /*17e0*/  UIADD3 UR10, UR6, 0x2, URZ ;  /* 0x00000002060a7890 */ /* 0x000fe2000fffe03f */
[----:B------:R-:W-:Y:S01]  /*17f0*/  UMOV UR9, 0x40000040 ;  /* 0x4000004000097882 */ /* 0x000fe20000000000 */
[----:B------:R-:W-:Y:S01]  /*1800*/  UMOV UR11, 0x40000040 ;  /* 0x40000040000b7882 */ /* 0x000fe20000000000 */
[----:B------:R-:W-:Y:S02]  /*1810*/  WARPGROUP.DEPBAR.LE gsb0, 0x0 ;  /* 0x00008000000079c5 */ /* 0x000fe40000010000 */
[----:B------:R-:W-:-:S06]  /*1820*/  WARPGROUP.ARRIVE ;  /* 0x00000000000079c5 */ /* 0x000fcc0000000000 */
[----:B------:R-:W-:Y:S01]  /*1830*/  HGMMA.64x128x16.F32 R24, gdesc[UR8].tnspA, R24, gsb0 ;  /* 0x21e00000081879f0 */ /* 0x000fe20008000818 */
        /* <DEDUP_REMOVED lines=13> */
[----:B------:R-:W-:Y:S03]  /*1910*/  HGMMA.64x128x16.F32 R24, gdesc[UR8].tnspA, R24, gsb0 ;  /* 0x21e00000081879f0 */ /* 0x000fe60008000818 */
[----:B------:R-:W-:Y:S02]  /*1920*/  WARPGROUP.DEPBAR.LE gsb0, 0x0 ;  /* 0x00008000000079c5 */ /* 0x000fe40000010000 */
[----:B------:R-:W-:Y:S05]  /*1930*/  @!P2 BRA `(.L_x_22) ;  /* 0x000000040028a947 */ /* 0x000fea0003800000 */
[----:B------:R-:W-:Y:S01]  /*1940*/  UIADD3 UR5, UR41, 0x1, URZ ;  /* 0x0000000129057890 */ /* 0x000fe2000fffe03f */
[----:B01----:R-:W-:Y:S02]  /*1950*/  IMAD.U32 R0, RZ, RZ, UR44 ;  /* 0x0000002cff007e24 */ /* 0x003fe4000f8e00ff */
[----:B------:R-:W-:Y:S01]  /*1960*/  IMAD.U32 R3, RZ, RZ, UR41 ;  /* 0x00000029ff037e24 */ /* 0x000fe2000f8e00ff */
[----:B------:R-:W-:-:S04]  /*1970*/  UISETP.NE.AND UP0, UPT, UR5, 0x2, UPT ;  /* 0x000000020500788c */ /* 0x000fc8000bf05270 */
[----:B------:R-:W-:Y:S02]  /*1980*/  USEL UR6, URZ, 0x1, UP0 ;  /* 0x000000013f067887 */ /* 0x000fe40008000000 */
[----:B------:R-:W-:Y:S02]  /*1990*/  USEL UR5, UR5, URZ, UP0 ;  /* 0x0000003f05057287 */ /* 0x000fe40008000000 */
[----:B------:R-:W-:-:S06]  /*19a0*/  ULOP3.LUT UR6, UR40, UR6, URZ, 0x3c, !UPT ;  /* 0x0000000628067292 */ /* 0x000fcc000f8e3c3f */
[----:B------:R-:W-:-:S07]  /*19b0*/  IMAD.U32 R7, RZ, RZ, UR6 ;  /* 0x00000006ff077e24 */ /* 0x000fce000f8e00ff */
.L_x_29:
[----:B------:R-:W-:Y:S05]  /*19c0*/  @!P0 BRA `(.L_x_23) ;  /* 0x0000000000048947 */ /* 0x000fea0003800000 */
[----:B------:R-:W-:Y:S01]  /*19d0*/  BPT.TRAP 0x1 ;  /* 0x000000040000795c */ /* 0x000fe20000300000 */
.L_x_23:
[----:B------:R-:W0:Y:S01]  /*19e0*/  S2UR UR7, SR_CgaCtaId ;  /* 0x00000000000779c3 */ /* 0x000e220000008800 */
[----:B------:R-:W-:Y:S01]  /*19f0*/  UMOV UR6, 0x400 ;  /* 0x0000040000067882 */ /* 0x000fe20000000000 */
[----:B------:R-:W-:Y:S01]  /*1a00*/  IMAD.U32 R5, RZ, RZ, UR5 ;  /* 0x00000005ff057e24 */ /* 0x000fe2000f8e00ff */
[----:B------:R-:W-:Y:S01]  /*1a10*/  SHF.L.U32 R4, R7, 0x1f, RZ ;  /* 0x0000001f07047819 */ /* 0x000fe200000006ff */
[----:B0-----:R-:W-:-:S06]  /*1a20*/  ULEA UR6, UR7, UR6, 0x18 ;  /* 0x0000000607067291 */ /* 0x001fcc000f8ec03f */
[----:B------:R-:W-:-:S04]  /*1a30*/  IMAD.U32 R6, RZ, RZ, UR6 ;  /* 0x00000006ff067e24 */ /* 0x000fc8000f8e00ff */
[----:B------:R-:W-:-:S04]  /*1a40*/  IMAD R5, R5, 0x8, R6 ;  /* 0x0000000805057824 */ /* 0x000fc800078e0206 */
[----:B------:R0:W1:Y:S01]  /*1a50*/  SYNCS.PHASECHK.TRANS64.TRYWAIT P1, [R5+URZ], R4 ;  /* 0x00000004050075a7 */ /* 0x000062000802017f */
[----:B------:R-:W-:Y:S05]  /*1a60*/  @!P0 BRA `(.L_x_24) ;  /* 0x0000000000048947 */ /* 0x000fea0003800000 */
[----:B------:R-:W-:Y:S01]  /*1a70*/  BPT.TRAP 0x1 ;  /* 0x000000040000795c */ /* 0x000fe20000300000 */
.L_x_24:
[----:B-1----:R-:W-:Y:S05]  /*1a80*/  @P1 BRA `(.L_x_25) ;  /* 0x0000000000081947 */ /* 0x002fea0003800000 */
[----:B------:R-:W1:Y:S02]  /*1a90*/  SYNCS.PHASECHK.TRANS64.TRYWAIT P1, [R5+URZ], R4 ;  /* 0x00000004050075a7 */ /* 0x000e64000802017f */
[----:B-1----:R-:W-:Y:S05]  /*1aa0*/  @!P1 BRA `(.L_x_26) ;  /* 0x0000006000549947 */ /* 0x002fea0003800000 */
.L_x_25:
[----:B------:R-:W-:Y:S01]  /*1ab0*/  ULEA UR6, UR5, UR45, 0xa ;  /* 0x0000002d05067291 */ /* 0x000fe2000f8e503f */
[----:B------:R-:W-:Y:S01]  /*1ac0*/  WARPGROUP.ARRIVE ;  /* 0x00000000000079c5 */ /* 0x000fe20000000000 */
[----:B------:R-:W-:Y:S01]  /*1ad0*/  ULEA UR7, UR5, UR4, 0xa ;  /* 0x0000000405077291 */ /* 0x000fe2000f8e503f */
[----:B------:R-:W-:Y:S01]  /*1ae0*/  UMOV UR9, 0x40000040 ;  /* 0x4000004000097882 */ /* 0x000fe20000000000 */
[----:B------:R-:W-:-:S03]  /*1af0*/  UMOV UR11, 0x40000040 ;  /* 0x40000040000b7882 */ /* 0x000fc60000000000 */
[----:B------:R-:W-:Y:S02]  /*1b00*/  UMOV UR8, UR6 ;  /* 0x0000000600087c82 */ /* 0x000fe40008000000 */
[----:B------:R-:W-:Y:S02]  /*1b10*/  UMOV UR10, UR7 ;  /* 0x00000007000a7c82 */ /* 0x000fe40008000000 */
[----:B------:R-:W-:Y:S01]  /*1b20*/  HGMMA.64x128x16.F32 R24, gdesc[UR8].tnspA, R24, gsb0 ;  /* 0x21e00000081879f0 */ /* 0x000fe20008000818 */
[----:B------:R-:W-:Y:S02]  /*1b30*/  UIADD3 UR8, UR6, 0x80, URZ ;  /* 0x0000008006087890 */ /* 0x000fe4000fffe03f */
[----:B------:R-:W-:Y:S01]  /*1b40*/  UIADD3 UR10, UR7, 0x2, URZ ;  /* 0x00000002070a7890 */ /* 0x000fe2000fffe03f */
[----:B------:R-:W-:Y:S01]  /*1b50*/  UMOV UR9, 0x40000040 ;  /* 0x4000004000097882 */ /* 0x000fe20000000000 */
[----:B------:R-:W-:Y:S01]  /*1b60*/  UMOV UR11, 0x40000040 ;  /* 0x40000040000b7882 */ /* 0x000fe20000000000 */
[----:B------:R-:W-:-:S02]  /*1b70*/  WARPGROUP.DEPBAR.LE gsb0, 0x0 ;  /* 0x00008000000079c5 */ /* 0x000fc40000010000 */
        /* <DEDUP_REMOVED lines=18> */
[----:B------:R-:W-:Y:S01]  /*1ca0*/  BPT.TRAP 0x1 ;  /* 0x000000040000795c */ /* 0x000fe20000300000 */
.L_x_27:
[----:B------:R-:W-:-:S13]  /*1cb0*/  ISETP.NE.AND P1, PT, R102, RZ, PT ;  /* 0x000000ff6600720c */ /* 0x000fda0003f25270 */
[----:B01----:R-:W-:-:S04]  /*1cc0*/  @P1 IMAD R4, R3, 0x8, R6 ;  /* 0x0000000803041824 */ /* 0x003fc800078e0206 */
[----:B------:R-:W-:-:S05]  /*1cd0*/  @P1 VIADD R4, R4, 0x10 ;  /* 0x0000001004041836 */ /* 0x000fca0000000000 */
[----:B------:R-:W-:-:S04]  /*1ce0*/  @P1 PRMT R4, R19, 0x654, R4 ;  /* 0x0000065413041816 */ /* 0x000fc80000000004 */
[----:B------:R0:W-:Y:S01]  /*1cf0*/  @P1 SYNCS.ARRIVE.TRANS64.RED.A1T0 RZ, [R4+URZ], RZ ;  /* 0x000000ff04ff19a7 */ /* 0x0001e2000810043f */
[----:B------:R-:W-:-:S13]  /*1d00*/  ISETP.GT.U32.AND P1, PT, R18, 0x1, PT ;  /* 0x000000011200780c */ /* 0x000fda0003f24070 */
[----:B0-----:R-:W-:Y:S05]  /*1d10*/  @P1 BRA `(.L_x_28) ;  /* 0x0000000000041947 */ /* 0x001fea0003800000 */
[----:B------:R-:W-:Y:S01]  /*1d20*/  BPT.TRAP 0x1 ;  /* 0x000000040000795c */ /* 0x000fe20000300000 */
.L_x_28:
[----:B------:R-:W-:Y:S01]  /*1d30*/  UIADD3 UR5, UR5, 0x1, URZ ;  /* 0x0000000105057890 */ /* 0x000fe2000fffe03f */
[C---:B------:R-:W-:Y:S01]  /*1d40*/  ISETP.GT.AND P2, PT, R0.reuse, 0x1, PT ;  /* 0x000000010000780c */ /* 0x040fe20003f44270 */
[----:B------:R-:W-:Y:S02]  /*1d50*/  VIADD R3, R3, 0x1 ;  /* 0x0000000103037836 */ /* 0x000fe40000000000 */
[----:B------:R-:W-:Y:S01]  /*1d60*/  UISETP.NE.AND UP0, UPT, UR5, 0x2, UPT ;  /* 0x000000020500788c */ /* 0x000fe2000bf05270 */
[----:B------:R-:W-:Y:S02]  /*1d70*/  VIADD R0, R0, 0xffffffff ;  /* 0xffffffff00007836 */ /* 0x000fe40000000000 */
[C---:B------:R-:W-:Y:S01]  /*1d80*/  ISETP.NE.AND P1, PT, R3.reuse, 0x2, PT ;  /* 0x000000020300780c */ /* 0x040fe20003f25270 */
[----:B------:R-:W-:Y:S02]  /*1d90*/  USEL UR6, URZ, 0x1, UP0 ;  /* 0x000000013f067887 */ /* 0x000fe40008000000 */
[----:B------:R-:W-:Y:S01]  /*1da0*/  USEL UR5, UR5, URZ, UP0 ;  /* 0x0000003f05057287 */ /* 0x000fe20008000000 */
[----:B------:R-:W-:-:S03]  /*1db0*/  SEL R3, R3, RZ, P1 ;  /* 0x000000ff03037207 */ /* 0x000fc60000800000 */
[----:B------:R-:W-:Y:S01]  /*1dc0*/  LOP3.LUT R7, R7, UR6, RZ, 0x3c, !PT ;  /* 0x0000000607077c12 */ /* 0x000fe2000f8e3cff */
[----:B------:R-:W-:Y:S07]  /*1dd0*/  @P2 BRA `(.L_x_29) ;  /* 0xfffffff800f82947 */ /* 0x000fee000383ffff */
.L_x_22:
[----:B01----:R-:W0:Y:S02]  /*1de0*/  LDC R0, c[0x0][0x28c] ;  /* 0x0000a300ff007b82 */ /* 0x003e240000000800 */
[----:B0-----:R-:W-:-:S13]  /*1df0*/  ISETP.GE.AND P1, PT, R0, 0x1, PT ;  /* 0x000000010000780c */ /* 0x001fda0003f26270 */
[----:B------:R-:W-:Y:S05]  /*1e00*/  @!P1 BRA `(.L_x_30) ;  /* 0x0000000000389947 */ /* 0x000fea0003800000 */
[----:B------:R-:W-:Y:S05]  /*1e10*/  @!P0 BRA `(.L_x_31) ;  /* 0x0000000000048947 */ /* 0x000fea0003800000 */
[----:B------:R-:W-:Y:S01]  /*1e20*/  BPT.TRAP 0x1 ;  /* 0x000000040000795c */ /* 0x000fe20000300000 */
.L_x_31:
[----:B------:R-:W-:-:S13]  /*1e30*/  ISETP.NE.AND P0, PT, R102, RZ, PT ;  /* 0x000000ff6600720c */ /* 0x000fda0003f05270 */
[----:B------:R-:W-:-:S05]  /*1e40*/  VOTEU.ANY UP0, P0 ;  /* 0x00000000003f7886 */ /* 0x000fca0000000100 */
[----:B------:R-:W-:-:S06]  /*1e50*/  @UP0 UIADD3 UR4, UR44, UR41, URZ ;  /* 0x000000292c040290 */ /* 0x000fcc000fffe03f */
[----:B------:R-:W-:-:S04]  /*1e60*/  IMAD.U32 R0, RZ, RZ, UR4 ;  /* 0x00000004ff007e24 */ /* 0x000fc8000f8e00ff */
[----:B------:R-:W-:-:S05]  /*1e70*/  @P0 IMAD.SHL.U32 R0, R0, 0x8, RZ ;  /* 0x0000000800000824 */ /* 0x000fca00078e00ff */
[----:B------:R-:W-:-:S04]  /*1e80*/  @P0 LOP3.LUT R0, R0, 0x8, RZ, 0xc0, !PT ;  /* 0x0000000800000812 */ /* 0x000fc800078ec0ff */
[----:B------:R-:W-:-:S04]  /*1e90*/  @P0 IADD3 R0, R6, 0x10, R0 ;  /* 0x0000001006000810 */ /* 0x000fc80007ffe000 */
[----:B------:R-:W-:-:S04]  /*1ea0*/  @P0 PRMT R0, R19, 0x654, R0 ;  /* 0x0000065413000816 */ /* 0x000fc80000000000 */
[----:B------:R0:W-:Y:S01]  /*1eb0*/  @P0 SYNCS.ARRIVE.TRANS64.RED.A1T0 RZ, [R0+URZ], RZ ;  /* 0x000000ff00ff09a7 */ /* 0x0001e2000810043f */
[----:B------:R-:W-:-:S13]  /*1ec0*/  ISETP.GT.U32.AND P0, PT, R18, 0x1, PT ;  /* 0x000000011200780c */ /* 0x000fda0003f04070 */
[----:B0-----:R-:W-:Y:S05]  /*1ed0*/  @P0 BRA `(.L_x_30) ;  /* 0x0000000000040947 */ /* 0x001fea0003800000 */
[----:B------:R-:W-:Y:S01]  /*1ee0*/  BPT.TRAP 0x1 ;  /* 0x000000040000795c */ /* 0x000fe20000300000 */
.L_x_30:
[----:B------:R-:W-:Y:S01]  /*1ef0*/  IMAD.SHL.U32 R3, R100, 0x80, RZ ;  /* 0x0000008064037824 */ /* 0x000fe200078e00ff */
[----:B------:R-:W-:Y:S01]  /*1f00*/  ULDC UR6, c[0x0][0x288] ;  /* 0x0000a20000067ab9 */ /* 0x000fe20000000800 */
[----:B------:R-:W-:Y:S01]  /*1f10*/  SHF.R.S32.HI R15, RZ, 0x1f, R99 ;  /* 0x0000001fff0f7819 */ /* 0x000fe20000011463 */
[----:B------:R-:W-:Y:S01]  /*1f20*/  IMAD.SHL.U32 R7, R101, 0x80, RZ ;  /* 0x0000008065077824 */ /* 0x000fe200078e00ff */
[----:B------:R-:W-:Y:S01]  /*1f30*/  ULDC.64 UR4, c[0x0][0x5d0] ;  /* 0x0001740000047ab9 */ /* 0x000fe20000000a00 */
[----:B------:R-:W-:Y:S01]  /*1f40*/  LOP3.LUT R8, R3, 0x6, R94, 0xf8, !PT ;  /* 0x0000000603087812 */ /* 0x000fe200078ef85e */
[----:B------:R-:W-:Y:S01]  /*1f50*/  IMAD.WIDE R100, R101, 0x80, R22 ;  /* 0x0000008065647825 */ /* 0x000fe200078e0216 */
[----:B------:R-:W-:Y:S01]  /*1f60*/  ISETP.GE.AND P0, PT, R3, UR6, PT ;  /* 0x0000000603007c0c */ /* 0x000fe2000bf06270 */
[----:B------:R-:W-:Y:S01]  /*1f70*/  ULDC UR6, c[0x0][0x284] ;  /* 0x0000a10000067ab9 */ /* 0x000fe20000000800 */
[----:B------:R-:W-:Y:S01]  /*1f80*/  SHF.R.S32.HI R9, RZ, 0x1f, R8 ;  /* 0x0000001fff097819 */ /* 0x000fe20000011408 */
[----:B------:R-:W-:Y:S01]  /*1f90*/  IMAD R0, R15, UR4, RZ ;  /* 0x000000040f007c24 */ /* 0x000fe2000f8e02ff */
[----:B------:R-:W-:-:S03]  /*1fa0*/  ISETP.GE.OR P0, PT, R7, UR6, P0 ;  /* 0x0000000607007c0c */ /* 0x000fc60008706670 */
[C---:B------:R-:W-:Y:S02]  /*1fb0*/  IMAD R11, R99.reuse, UR5, R0 ;  /* 0x00000005630b7c24 */ /* 0x040fe4000f8e0200 */
[----:B------:R-:W-:Y:S01]  /*1fc0*/  IMAD.WIDE.U32 R4, R99, UR4, R8 ;  /* 0x0000000463047c25 */ /* 0x000fe2000f8e0008 */
[----:B------:R-:W-:-:S03]  /*1fd0*/  ULDC.64 UR4, c[0x0][0x5c8] ;  /* 0x0001720000047ab9 */ /* 0x000fc60000000a00 */
[----:B------:R-:W-:Y:S02]  /*1fe0*/  IMAD R13, R101, UR4, RZ ;  /* 0x00000004650d7c24 */ /* 0x000fe4000f8e02ff */
[----:B------:R-:W-:Y:S02]  /*1ff0*/  IMAD.IADD R5, R5, 0x1, R11 ;  /* 0x0000000105057824 */ /* 0x000fe400078e020b */
[C---:B------:R-:W-:Y:S02]  /*2000*/  IMAD R13, R100.reuse, UR5, R13 ;  /* 0x00000005640d7c24 */ /* 0x040fe4000f8e020d */
[----:B------:R-:W-:-:S04]  /*2010*/  IMAD.WIDE.U32 R104, R100, UR4, R4 ;  /* 0x0000000464687c25 */ /* 0x000fc8000f8e0004 */
[----:B------:R-:W-:Y:S01]  /*2020*/  IMAD.MOV.U32 R0, RZ, RZ, -0x1 ;  /* 0xffffffffff007424 */ /* 0x000fe200078e00ff */
[----:B------:R-:W-:Y:S06]  /*2030*/  @P0 BRA `(.L_x_32) ;  /* 0x0000004000040947 */ /* 0x000fec0003800000 */
[----:B-----5:R-:W-:Y:S01]  /*2040*/  FSETP.NEU.AND P1, PT, R89, RZ, PT ;  /* 0x000000ff5900720b */ /* 0x020fe20003f2d000 */
[----:B------:R-:W-:Y:S01]  /*2050*/  IMAD.IADD R4, R93, 0x1, -R3 ;  /* 0x000000015d047824 */ /* 0x000fe200078e0a03 */
[----:B------:R-:W-:Y:S01]  /*2060*/  BSSY B0, `(.L_x_32) ;  /* 0x00003fe000007945 */ /* 0x000fe20003800000 */
[----:B------:R-:W-:Y:S02]  /*2070*/  IMAD.IADD R3, R98, 0x1, -R7 ;  /* 0x0000000162037824 */ /* 0x000fe400078e0a07 */
[----:B------:R-:W-:Y:S01]  /*2080*/  IMAD.IADD R115, R105, 0x1, R13 ;  /* 0x0000000169737824 */ /* 0x000fe200078e020d */
[----:B------:R-:W-:-:S04]  /*2090*/  ISETP.GT.AND P0, PT, R4, RZ, PT ;  /* 0x000000ff0400720c */ /* 0x000fc80003f04270 */
[----:B------:R-:W-:-:S03]  /*20a0*/  ISETP.GT.AND P3, PT, R3, RZ, P0 ;  /* 0x000000ff0300720c */ /* 0x000fc60000764270 */
[----:B------:R-:W-:Y:S10]  /*20b0*/  @!P1 BRA `(.L_x_33) ;  /* 0x0000002c00289947 */ /* 0x000ff40003800000 */
[----:B------:R-:W0:Y:S01]  /*20c0*/  LDC.64 R108, c[0x0][0x5b8] ;  /* 0x00016e00ff6c7b82 */ /* 0x000e220000000a00 */
[----:B------:R-:W-:-:S07]  /*20d0*/  ULDC.64 UR4, c[0x0][0x5c0] ;  /* 0x0001700000047ab9 */ /* 0x000fce0000000a00 */
[----:B------:R-:W1:Y:S08]  /*20e0*/  LDC.64 R110, c[0x0][0x5b0] ;  /* 0x00016c00ff6e7b82 */ /* 0x000e700000000a00 */
[----:B------:R-:W2:Y:S01]  /*20f0*/  LDC.64 R112, c[0x0][0x5a8] ;  /* 0x00016a00ff707b82 */ /* 0x000ea20000000a00 */
[-C--:B0-----:R-:W-:Y:S02]  /*2100*/  IMAD R6, R15, R108.reuse, RZ ;  /* 0x0000006c0f067224 */ /* 0x081fe400078e02ff */
[----:B------:R-:W-:-:S04]  /*2110*/  IMAD.WIDE.U32 R106, R99, R108, R8 ;  /* 0x0000006c636a7225 */ /* 0x000fc800078e0008 */
[----:B------:R-:W-:Y:S02]  /*2120*/  IMAD R105, R99, R109, R6 ;  /* 0x0000006d63697224 */ /* 0x000fe400078e0206 */
[-C--:B-1----:R-:W-:Y:S02]  /*2130*/  IMAD R5, R101, R110.reuse, RZ ;  /* 0x0000006e65057224 */ /* 0x082fe400078e02ff */
[----:B------:R-:W-:Y:S02]  /*2140*/  IMAD.IADD R13, R107, 0x1, R105 ;  /* 0x000000016b0d7824 */ /* 0x000fe400078e0269 */
[----:B------:R-:W-:Y:S02]  /*2150*/  IMAD.MOV.U32 R12, RZ, RZ, R106 ;  /* 0x000000ffff0c7224 */ /* 0x000fe400078e006a */
[C---:B------:R-:W-:Y:S02]  /*2160*/  IMAD R109, R100.reuse, R111, R5 ;  /* 0x0000006f646d7224 */ /* 0x040fe400078e0205 */
[----:B------:R-:W-:-:S04]  /*2170*/  IMAD.WIDE.U32 R6, R100, R110, R12 ;  /* 0x0000006e64067225 */ /* 0x000fc800078e000c */
[----:B------:R-:W-:Y:S01]  /*2180*/  IMAD.IADD R5, R7, 0x1, R109 ;  /* 0x0000000107057824 */ /* 0x000fe200078e026d */
[----:B--2---:R-:W-:-:S04]  /*2190*/  LEA R14, P1, R6, R112, 0x1 ;  /* 0x00000070060e7211 */ /* 0x004fc800078208ff */
[----:B------:R-:W-:-:S05]  /*21a0*/  LEA.HI.X R15, R6, R113, R5, 0x1, P1 ;  /* 0x00000071060f7211 */ /* 0x000fca00008f0c05 */
[----:B------:R0:W2:Y:S01]  /*21b0*/  @P3 LDG.E.LTC128B.U16 R5, desc[UR38][R14.64] ;  /* 0x000000260e053981 */ /* 0x0000a2000c1e1520 */
[----:B------:R-:W-:Y:S01]  /*21c0*/  IMAD.WIDE.U32 R6, R100, R110, R8 ;  /* 0x0000006e64067225 */ /* 0x000fe200078e0008 */
[----:B------:R-:W-:Y:S03]  /*21d0*/  BSSY B1, `(.L_x_34) ;  /* 0x0000013000017945 */ /* 0x000fe60003800000 */
[----:B------:R-:W-:Y:S02]  /*21e0*/  IMAD.IADD R7, R109, 0x1, R7 ;  /* 0x000000016d077824 */ /* 0x000fe400078e0207 */
[----:B------:R-:W-:Y:S01]  /*21f0*/  IMAD.WIDE.U32 R20, R99, R108, R6 ;  /* 0x0000006c63147225 */ /* 0x000fe200078e0006 */
[----:B0-----:R-:W-:-:S03]  /*2200*/  SHF.L.U64.HI R15, R110, 0x3, R111 ;  /* 0x000000036e0f7819 */ /* 0x001fc6000001026f */
[----:B------:R-:W-:Y:S01]  /*2210*/  IMAD.IADD R7, R105, 0x1, R21 ;  /* 0x0000000169077824 */ /* 0x000fe200078e0215 */
[----:B------:R-:W-:Y:S01]  /*2220*/  LEA R6, P4, R20, R112, 0x1 ;  /* 0x0000007014067211 */ /* 0x000fe200078808ff */
[----:B------:R-:W-:-:S03]  /*2230*/  IMAD.SHL.U32 R14, R110, 0x8, RZ ;  /* 0x000000086e0e7824 */ /* 0x000fc600078e00ff */
[----:B------:R-:W-:Y:S01]  /*2240*/  LEA.HI.X R7, R20, R113, R7, 0x1, P4 ;  /* 0x0000007114077211 */ /* 0x000fe200020f0c07 */
[----:B--2---:R-:W-:-:S05]  /*2250*/  HADD2.F32 R10, -RZ, R5.H0_H0 ;  /* 0x20000005ff0a7230 */ /* 0x004fca0000004100 */
[----:B------:R-:W-:Y:S01]  /*2260*/  FMUL R11, R10, R89 ;  /* 0x000000590a0b7220 */ /* 0x000fe20000400000 */
[----:B------:R-:W-:-:S03]  /*2270*/  LEA R10, P1, R104, UR4, 0x1 ;  /* 0x00000004680a7c11 */ /* 0x000fc6000f8208ff */
[----:B------:R-:W-:Y:S01]  /*2280*/  FFMA R24, R24, R88, R11 ;  /* 0x0000005818187223 */ /* 0x000fe2000000000b */
[----:B------:R-:W-:Y:S02]  /*2290*/  LEA.HI.X R11, R104, UR5, R115, 0x1, P1 ;  /* 0x00000005680b7c11 */ /* 0x000fe400088f0c73 */
[----:B------:R-:W-:Y:S02]  /*22a0*/  ISETP.GT.AND P1, PT, R4, 0x1, PT ;  /* 0x000000010400780c */ /* 0x000fe40003f24270 */
[----:B------:R-:W-:Y:S02]  /*22b0*/  F2FP.F16.F32.PACK_AB R24, RZ, R24 ;  /* 0x00000018ff18723e */ /* 0x000fe400000000ff */
[----:B------:R-:W-:-:S03]  /*22c0*/  ISETP.GT.AND P2, PT, R3, RZ, P1 ;  /* 0x000000ff0300720c */ /* 0x000fc60000f44270 */
[----:B------:R0:W-:Y:S10]  /*22d0*/  @P3 STG.E.U16 desc[UR38][R10.64], R24 ;  /* 0x000000180a003986 */ /* 0x0001f4000c101526 */
[----:B------:R-:W-:Y:S05]  /*22e0*/  @!P2 BRA `(.L_x_35) ;  /* 0x000000000004a947 */ /* 0x000fea0003800000 */
[----:B------:R1:W5:Y:S02]  /*22f0*/  LDG.E.LTC128B.U16 R5, desc[UR38][R6.64+0x2] ;  /* 0x0000022606057981 */ /* 0x000364000c1e1520 */
.L_x_35:
[----:B------:R-:W-:Y:S05]  /*2300*/  BSYNC B1 ;  /* 0x0000000000017941 */ /* 0x000fea0003800000 */
.L_x_34:
[----:B-----5:R-:W-:Y:S01]  /*2310*/  HADD2.F32 R12, -RZ, R5.H0_H0 ;  /* 0x20000005ff0c7230 */ /* 0x020fe20000004100 */
[----:B------:R-:W-:Y:S01]  /*2320*/  ISETP.GT.AND P0, PT, R3, 0x8, P0 ;  /* 0x000000080300780c */ /* 0x000fe20000704270 */
[----:B------:R-:W-:Y:S01]  /*2330*/  IMAD.WIDE.U32 R20, R100, R110, R14 ;  /* 0x0000006e64147225 */ /* 0x000fe200078e000e */
[----:B0-----:R-:W-:-:S03]  /*2340*/  PRMT R24, R5, 0x7610, R24 ;  /* 0x0000761005187816 */ /* 0x001fc60000000018 */
[----:B------:R-:W-:Y:S01]  /*2350*/  FMUL R12, R12, R89 ;  /* 0x000000590c0c7220 */ /* 0x000fe20000400000 */
[----:B------:R-:W-:Y:S01]  /*2360*/  IMAD.IADD R109, R109, 0x1, R21 ;  /* 0x000000016d6d7824 */ /* 0x000fe200078e0215 */
[----:B------:R-:W-:Y:S02]  /*2370*/  IADD3 R106, P3, R106, R20, RZ ;  /* 0x000000146a6a7210 */ /* 0x000fe40007f7e0ff */
[----:B------:R-:W-:-:S03]  /*2380*/  FFMA R12, R25, R88, R12 ;  /* 0x00000058190c7223 */ /* 0x000fc6000000000c */
[----:B------:R-:W-:Y:S01]  /*2390*/  IMAD.X R13, R109, 0x1, R13, P3 ;  /* 0x000000016d0d7824 */ /* 0x000fe200018e060d */
[C---:B------:R-:W-:Y:S02]  /*23a0*/  LEA R14, P3, R106.reuse, R112, 0x1 ;  /* 0x000000706a0e7211 */ /* 0x040fe400078608ff */
[----:B------:R-:W-:Y:S02]  /*23b0*/  F2FP.F16.F32.PACK_AB R12, RZ, R12 ;  /* 0x0000000cff0c723e */ /* 0x000fe400000000ff */
[----:B------:R-:W-:Y:S02]  /*23c0*/  LEA.HI.X R15, R106, R113, R13, 0x1, P3 ;  /* 0x000000716a0f7211 */ /* 0x000fe400018f0c0d */
[----:B------:R-:W-:-:S05]  /*23d0*/  PRMT R21, R12, 0x7610, R21 ;  /* 0x000076100c157816 */ /* 0x000fca0000000015 */
[----:B------:R0:W-:Y:S04]  /*23e0*/  @P2 STG.E.U16 desc[UR38][R10.64+0x2], R21 ;  /* 0x000002150a002986 */ /* 0x0001e8000c101526 */
[----:B------:R-:W2:Y:S01]  /*23f0*/  @P0 LDG.E.LTC128B.U16 R24, desc[UR38][R14.64] ;  /* 0x000000260e180981 */ /* 0x000ea2000c1e1520 */
[----:B------:R-:W-:Y:S01]  /*2400*/  IADD3 R20, P2, R8, R20, RZ ;  /* 0x0000001408147210 */ /* 0x000fe20007f5e0ff */
[----:B------:R-:W-:Y:S01]  /*2410*/  BSSY B1, `(.L_x_36) ;  /* 0x0000011000017945 */ /* 0x000fe20003800000 */
[C---:B------:R-:W-:Y:S02]  /*2420*/  SHF.L.U64.HI R13, R90.reuse, 0x1, R91 ;  /* 0x000000015a0d7819 */ /* 0x040fe4000001025b */
[----:B------:R-:W-:Y:S01]  /*2430*/  ISETP.GT.AND P1, PT, R3, 0x8, P1 ;  /* 0x000000080300780c */ /* 0x000fe20000f24270 */
[----:B0-----:R-:W-:Y:S01]  /*2440*/  IMAD.X R21, R9, 0x1, R109, P2 ;  /* 0x0000000109157824 */ /* 0x001fe200010e066d */
[----:B------:R-:W-:Y:S01]  /*2450*/  LEA R12, P2, R90, R10, 0x1 ;  /* 0x0000000a5a0c7211 */ /* 0x000fe200078408ff */
[----:B------:R-:W-:-:S04]  /*2460*/  IMAD.WIDE.U32 R20, R99, R108, R20 ;  /* 0x0000006c63147225 */ /* 0x000fc800078e0014 */
[----:B------:R-:W-:Y:S02]  /*2470*/  IMAD.X R13, R13, 0x1, R11, P2 ;  /* 0x000000010d0d7824 */ /* 0x000fe400010e060b */
[----:B------:R-:W-:Y:S02]  /*2480*/  IMAD.IADD R9, R105, 0x1, R21 ;  /* 0x0000000169097824 */ /* 0x000fe400078e0215 */
[----:B--2---:R-:W-:-:S05]  /*2490*/  HADD2.F32 R8, -RZ, R24.H0_H0 ;  /* 0x20000018ff087230 */ /* 0x004fca0000004100 */
[----:B------:R-:W-:Y:S01]  /*24a0*/  FMUL R5, R8, R89 ;  /* 0x0000005908057220 */ /* 0x000fe20000400000 */
[----:B------:R-:W-:-:S03]  /*24b0*/  LEA R8, P3, R20, R112, 0x1 ;  /* 0x0000007014087211 */ /* 0x000fc600078608ff */
[----:B------:R-:W-:Y:S01]  /*24c0*/  FFMA R5, R26, R88, R5 ;  /* 0x000000581a057223 */ /* 0x000fe20000000005 */
[----:B------:R-:W-:-:S04]  /*24d0*/  LEA.HI.X R9, R20, R113, R9, 0x1, P3 ;  /* 0x0000007114097211 */ /* 0x000fc800018f0c09 */
[----:B------:R-:W-:-:S05]  /*24e0*/  F2FP.F16.F32.PACK_AB R5, RZ, R5 ;  /* 0x00000005ff05723e */ /* 0x000fca00000000ff */
[----:B------:R0:W-:Y:S01]  /*24f0*/  @P0 STG.E.U16 desc[UR38][R12.64], R5 ;  /* 0x000000050c000986 */ /* 0x0001e2000c101526 */
[----:B------:R-:W-:Y:S05]  /*2500*/  @!P1 BRA `(.L_x_37) ;  /* 0x0000000000049947 */ /* 0x000fea0003800000 */
[----:B------:R2:W5:Y:S02]  /*2510*/  LDG.E.LTC128B.U16 R24, desc[UR38][R8.64+0x2] ;  /* 0x0000022608187981 */ /* 0x000564000c1e1520 */
.L_x_37:
[----:B------:R-:W-:Y:S05]  /*2520*/  BSYNC B1 ;  /* 0x0000000000017941 */ /* 0x000fea0003800000 */
.L_x_36:
[----:B-----5:R-:W-:Y:S01]  /*2530*/  HADD2.F32 R14, -RZ, R24.H0_H0 ;  /* 0x20000018ff0e7230 */ /* 0x020fe20000004100 */
[----:B------:R-:W-:Y:S01]  /*2540*/  ISETP.GT.AND P0, PT, R4, 0x8, PT ;  /* 0x000000080400780c */ /* 0x000fe20003f04270 */
[----:B------:R-:W-:Y:S03]  /*2550*/  BSSY B1, `(.L_x_38) ;  /* 0x0000008000017945 */ /* 0x000fe60003800000 */
[----:B------:R-:W-:Y:S01]  /*2560*/  FMUL R14, R14, R89 ;  /* 0x000000590e0e7220 */ /* 0x000fe20000400000 */
[----:B------:R-:W-:-:S03]  /*2570*/  ISETP.GT.AND P2, PT, R3, RZ, P0 ;  /* 0x000000ff0300720c */ /* 0x000fc60000744270 */
[----:B------:R-:W-:-:S05]  /*2580*/  FFMA R14, R27, R88, R14 ;  /* 0x000000581b0e7223 */ /* 0x000fca000000000e */
[----:B------:R-:W-:-:S05]  /*2590*/  F2FP.F16.F32.PACK_AB R14, RZ, R14 ;  /* 0x0000000eff0e723e */ /* 0x000fca00000000ff */
[----:B------:R3:W-:Y:S01]  /*25a0*/  @P1 STG.E.U16 desc[UR38][R12.64+0x2], R14 ;  /* 0x0000020e0c001986 */ /* 0x0007e2000c101526 */
[----:B------:R-:W-:Y:S05]  /*25b0*/  @!P2 BRA `(.L_x_39) ;  /* 0x000000000004a947 */ /* 0x000fea0003800000 */
[----:B------:R4:W5:Y:S02]  /*25c0*/  LDG.E.LTC128B.U16 R24, desc[UR38][R6.64+0x10] ;  /* 0x0000102606187981 */ /* 0x000964000c1e1520 */
.L_x_39:
[----:B------:R-:W-:Y:S05]  /*25d0*/  BSYNC B1 ;  /* 0x0000000000017941 */ /* 0x000fea0003800000 */
.L_x_38:
[----:B---3-5:R-:W-:Y:S01]  /*25e0*/  HADD2.F32 R14, -RZ, R24.H0_H0 ;  /* 0x20000018ff0e7230 */ /* 0x028fe20000004100 */
[----:B------:R-:W-:Y:S01]  /*25f0*/  ISETP.GT.AND P1, PT, R4, 0x9, PT ;  /* 0x000000090400780c */ /* 0x000fe20003f24270 */
[----:B------:R-:W-:Y:S03]  /*2600*/  BSSY B1, `(.L_x_40) ;  /* 0x0000008000017945 */ /* 0x000fe60003800000 */
[----:B0-----:R-:W-:Y:S01]  /*2610*/  FMUL R5, R14, R89 ;  /* 0x000000590e057220 */ /* 0x001fe20000400000 */
[----:B------:R-:W-:-:S03]  /*2620*/  ISETP.GT.AND P3, PT, R3, RZ, P1 ;  /* 0x000000ff0300720c */ /* 0x000fc60000f64270 */
[----:B------:R-:W-:-:S05]  /*2630*/  FFMA R5, R28, R88, R5 ;  /* 0x000000581c057223 */ /* 0x000fca0000000005 */
[----:B------:R-:W-:-:S05]  /*2640*/  F2FP.F16.F32.PACK_AB R5, RZ, R5 ;  /* 0x00000005ff05723e */ /* 0x000fca00000000ff */
[----:B------:R0:W-:Y:S01]  /*2650*/  @P2 STG.E.U16 desc[UR38][R10.64+0x10], R5 ;  /* 0x000010050a002986 */ /* 0x0001e2000c101526 */
[----:B------:R-:W-:Y:S05]  /*2660*/  @!P3 BRA `(.L_x_41) ;  /* 0x000000000004b947 */ /* 0x000fea0003800000 */
[----:B------:R3:W5:Y:S02]  /*2670*/  LDG.E.LTC128B.U16 R24, desc[UR38][R6.64+0x12] ;  /* 0x0000122606187981 */ /* 0x000764000c1e1520 */
.L_x_41:
[----:B------:R-:W-:Y:S05]  /*2680*/  BSYNC B1 ;  /* 0x0000000000017941 */ /* 0x000fea0003800000 */
.L_x_40:
[----:B-----5:R-:W-:Y:S01]  /*2690*/  HADD2.F32 R14, -RZ, R24.H0_H0 ;  /* 0x20000018ff0e7230 */ /* 0x020fe20000004100 */
[----:B------:R-:W-:Y:S01]  /*26a0*/  ISETP.GT.AND P0, PT, R3, 0x8, P0 ;  /* 0x000000080300780c */ /* 0x000fe20000704270 */
[----:B------:R-:W-:Y:S03]  /*26b0*/  BSSY B1, `(.L_x_42) ;  /* 0x0000007000017945 */ /* 0x000fe60003800000 */
[----:B------:R-:W-:-:S04]  /*26c0*/  FMUL R14, R14, R89 ;  /* 0x000000590e0e7220 */ /* 0x000fc80000400000 */
[----:B------:R-:W-:-:S05]  /*26d0*/  FFMA R14, R29, R88, R14 ;  /* 0x000000581d0e7223 */ /* 0x000fca000000000e */
[----:B------:R-:W-:-:S05]  /*26e0*/  F2FP.F16.F32.PACK_AB R14, RZ, R14 ;  /* 0x0000000eff0e723e */ /* 0x000fca00000000ff */
[----:B------:R0:W-:Y:S01]  /*26f0*/  @P3 STG.E.U16 desc[UR38][R10.64+0x12], R14 ;  /* 0x0000120e0a003986 */ /* 0x0001e2000c101526 */
[----:B------:R-:W-:Y:S05]  /*2700*/  @!P0 BRA `(.L_x_43) ;  /* 0x0000000000048947 */ /* 0x000fea0003800000 */
[----:B------:R0:W5:Y:S02]  /*2710*/  LDG.E.LTC128B.U16 R24, desc[UR38][R8.64+0x10] ;  /* 0x0000102608187981 */ /* 0x000164000c1e1520 */
.L_x_43:
[----:B------:R-:W-:Y:S05]  /*2720*/  BSYNC B1 ;  /* 0x0000000000017941 */ /* 0x000fea0003800000 */
.L_x_42:
[----:B0----5:R-:W-:Y:S01]  /*2730*/  HADD2.F32 R14, -RZ, R24.H0_H0 ;  /* 0x20000018ff0e7230 */ /* 0x021fe20000004100 */
        /* <DEDUP_REMOVED lines=8> */
.L_x_45:
[----:B------:R-:W-:Y:S05]  /*27c0*/  BSYNC B1 ;  /* 0x0000000000017941 */ /* 0x000fea0003800000 */
.L_x_44:
        /* <DEDUP_REMOVED lines=10> */
.L_x_47:
[----:B------:R-:W-:Y:S05]  /*2870*/  BSYNC B1 ;  /* 0x0000000000017941 */ /* 0x000fea0003800000 */
.L_x_46:
[----:B0----5:R-:W-:Y:S01]  /*2880*/  HADD2.F32 R14, -RZ, R24.H0_H0 ;  /* 0x20000018ff0e7230 */ /* 0x021fe20000004100 */
        /* <DEDUP_REMOVED lines=9> */
.L_x_49:
[----:B------:R-:W-:Y:S05]  /*2920*/  BSYNC B1 ;  /* 0x0000000000017941 */ /* 0x000fea0003800000 */
.L_x_48:
        /* <DEDUP_REMOVED lines=9> */
.L_x_51:
[----:B------:R-:W-:Y:S05]  /*29c0*/  BSYNC B1 ;  /* 0x0000000000017941 */ /* 0x000fea0003800000 */
.L_x_50:
        /* <DEDUP_REMOVED lines=9> */
.L_x_53:
[----:B------:R-:W-:Y:S05]  /*2a60*/  BSYNC B1 ;  /* 0x0000000000017941 */ /* 0x000fea0003800000 */
.L_x_52:
        /* <DEDUP_REMOVED lines=10> */
.L_x_55:
[----:B------:R-:W-:Y:S05]  /*2b10*/  BSYNC B1 ;  /* 0x0000000000017941 */ /* 0x000fea0003800000 */
.L_x_54:
        /* <DEDUP_REMOVED lines=10> */
.L_x_57:
[----:B------:R-:W-:Y:S05]  /*2bc0*/  BSYNC B1 ;  /* 0x0000000000017941 */ /* 0x000fea0003800000 */
.L_x_56:
        /* <DEDUP_REMOVED lines=9> */
.L_x_59:
[----:B------:R-:W-:Y:S05]  /*2c60*/  BSYNC B1 ;  /* 0x0000000000017941 */ /* 0x000fea0003800000 */
.L_x_58:
        /* <DEDUP_REMOVED lines=9> */
.L_x_61:
[----:B------:R-:W-:Y:S05]  /*2d00*/  BSYNC B1 ;  /* 0x0000000000017941 */ /* 0x000fea0003800000 */
.L_x_60:
        /* <DEDUP_REMOVED lines=10> */
.L_x_63:
[----:B------:R-:W-:Y:S05]  /*2db0*/  BSYNC B1 ;  /* 0x0000000000017941 */ /* 0x000fea0003800000 */
.L_x_62:
        /* <DEDUP_REMOVED lines=10> */
.L_x_65:
[----:B------:R-:W-:Y:S05]  /*2e60*/  BSYNC B1 ;  /* 0x0000000000017941 */ /* 0x000fea0003800000 */
.L_x_64:
        /* <DEDUP_REMOVED lines=9> */
.L_x_67:
[----:B------:R-:W-:Y:S05]  /*2f00*/  BSYNC B1 ;  /* 0x0000000000017941 */ /* 0x000fea0003800000 */
.L_x_66:
        /* <DEDUP_REMOVED lines=9> */
.L_x_69:
[----:B------:R-:W-:Y:S05]  /*2fa0*/  BSYNC B1 ;  /* 0x0000000000017941 */ /* 0x000fea0003800000 */
.L_x_68:
        /* <DEDUP_REMOVED lines=10> */
.L_x_71:
[----:B------:R-:W-:Y:S05]  /*3050*/  BSYNC B1 ;  /* 0x0000000000017941 */ /* 0x000fea0003800000 */
.L_x_70:
        /* <DEDUP_REMOVED lines=10> */
.L_x_73:
[----:B------:R-:W-:Y:S05]  /*3100*/  BSYNC B1 ;  /* 0x0000000000017941 */ /* 0x000fea0003800000 */
.L_x_72:
        /* <DEDUP_REMOVED lines=9> */
.L_x_75:
[----:B------:R-:W-:Y:S05]  /*31a0*/  BSYNC B1 ;  /* 0x0000000000017941 */ /* 0x000fea0003800000 */
.L_x_74:
        /* <DEDUP_REMOVED lines=9> */
.L_x_77:
[----:B------:R-:W-:Y:S05]  /*3240*/  BSYNC B1 ;  /* 0x0000000000017941 */ /* 0x000fea0003800000 */
.L_x_76:
        /* <DEDUP_REMOVED lines=10> */
.L_x_79:
[----:B------:R-:W-:Y:S05]  /*32f0*/  BSYNC B1 ;  /* 0x0000000000017941 */ /* 0x000fea0003800000 */
.L_x_78:
        /* <DEDUP_REMOVED lines=10> */
.L_x_81:
[----:B------:R-:W-:Y:S05]  /*33a0*/  BSYNC B1 ;  /* 0x0000000000017941 */ /* 0x000fea0003800000 */
.L_x_80:
        /* <DEDUP_REMOVED lines=9> */
.L_x_83:
[----:B------:R-:W-:Y:S05]  /*3440*/  BSYNC B1 ;  /* 0x0000000000017941 */ /* 0x000fea0003800000 */
.L_x_82:
        /* <DEDUP_REMOVED lines=9> */
.L_x_85:
[----:B------:R-:W-:Y:S05]  /*34e0*/  BSYNC B1 ;  /* 0x0000000000017941 */ /* 0x000fea0003800000 */
.L_x_84:
        /* <DEDUP_REMOVED lines=10> */
.L_x_87:
[----:B------:R-:W-:Y:S05]  /*3590*/  BSYNC B1 ;  /* 0x0000000000017941 */ /* 0x000fea0003800000 */
.L_x_86:
        /* <DEDUP_REMOVED lines=10> */
.L_x_89:
[----:B------:R-:W-:Y:S05]  /*3640*/  BSYNC B1 ;  /* 0x0000000000017941 */ /* 0x000fea0003800000 */
.L_x_88:
        /* <DEDUP_REMOVED lines=9> */
.L_x_91:
[----:B------:R-:W-:Y:S05]  /*36e0*/  BSYNC B1 ;  /* 0x0000000000017941 */ /* 0x000fea0003800000 */
.L_x_90:
        /* <DEDUP_REMOVED lines=9> */
.L_x_93:
[----:B------:R-:W-:Y:S05]  /*3780*/  BSYNC B1 ;  /* 0x0000000000017941 */ /* 0x000fea0003800000 */
.L_x_92:
        /* <DEDUP_REMOVED lines=10> */
.L_x_95:
[----:B------:R-:W-:Y:S05]  /*3830*/  BSYNC B1 ;  /* 0x0000000000017941 */ /* 0x000fea0003800000 */
.L_x_94:
        /* <DEDUP_REMOVED lines=10> */
.L_x_97:
[----:B------:R-:W-:Y:S05]  /*38e0*/  BSYNC B1 ;  /* 0x0000000000017941 */ /* 0x000fea0003800000 */
.L_x_96:
        /* <DEDUP_REMOVED lines=9> */
.L_x_99:
[----:B------:R-:W-:Y:S05]  /*3980*/  BSYNC B1 ;  /* 0x0000000000017941 */ /* 0x000fea0003800000 */
.L_x_98:
        /* <DEDUP_REMOVED lines=9> */
.L_x_101:
[----:B------:R-:W-:Y:S05]  /*3a20*/  BSYNC B1 ;  /* 0x0000000000017941 */ /* 0x000fea0003800000 */
.L_x_100:
        /* <DEDUP_REMOVED lines=10> */
.L_x_103:
[----:B------:R-:W-:Y:S05]  /*3ad0*/  BSYNC B1 ;  /* 0x0000000000017941 */ /* 0x000fea0003800000 */
.L_x_102:
        /* <DEDUP_REMOVED lines=10> */
.L_x_105:
[----:B------:R-:W-:Y:S05]  /*3b80*/  BSYNC B1 ;  /* 0x0000000000017941 */ /* 0x000fea0003800000 */
.L_x_104:
        /* <DEDUP_REMOVED lines=9> */
.L_x_107:
[----:B------:R-:W-:Y:S05]  /*3c20*/  BSYNC B1 ;  /* 0x0000000000017941 */ /* 0x000fea0003800000 */
.L_x_106:
        /* <DEDUP_REMOVED lines=9> */
.L_x_109:
[----:B------:R-:W-:Y:S05]  /*3cc0*/  BSYNC B1 ;  /* 0x0000000000017941 */ /* 0x000fea0003800000 */
.L_x_108:
        /* <DEDUP_REMOVED lines=10> */
.L_x_111:
[----:B------:R-:W-:Y:S05]  /*3d70*/  BSYNC B1 ;  /* 0x0000000000017941 */ /* 0x000fea0003800000 */
.L_x_110:
        /* <DEDUP_REMOVED lines=10> */
.L_x_113:
[----:B------:R-:W-:Y:S05]  /*3e20*/  BSYNC B1 ;  /* 0x0000000000017941 */ /* 0x000fea0003800000 */
.L_x_112:
        /* <DEDUP_REMOVED lines=9> */
.L_x_115:
[----:B------:R-:W-:Y:S05]  /*3ec0*/  BSYNC B1 ;  /* 0x0000000000017941 */ /* 0x000fea0003800000 */
.L_x_114:
        /* <DEDUP_REMOVED lines=9> */
.L_x_117:
[----:B------:R-:W-:Y:S05]  /*3f60*/  BSYNC B1 ;  /* 0x0000000000017941 */ /* 0x000fea0003800000 */
.L_x_116:
        /* <DEDUP_REMOVED lines=10> */
.L_x_119:
[----:B------:R-:W-:Y:S05]  /*4010*/  BSYNC B1 ;  /* 0x0000000000017941 */ /* 0x000fea0003800000 */
.L_x_118:
        /* <DEDUP_REMOVED lines=10> */
.L_x_121:
[----:B------:R-:W-:Y:S05]  /*40c0*/  BSYNC B1 ;  /* 0x0000000000017941 */ /* 0x000fea0003800000 */
.L_x_120:
        /* <DEDUP_REMOVED lines=9> */
.L_x_123:
[----:B------:R-:W-:Y:S05]  /*4160*/  BSYNC B1 ;  /* 0x0000000000017941 */ /* 0x000fea0003800000 */
.L_x_122:
        /* <DEDUP_REMOVED lines=9> */
.L_x_125:
[----:B------:R-:W-:Y:S05]  /*4200*/  BSYNC B1 ;  /* 0x0000000000017941 */ /* 0x000fea0003800000 */
.L_x_124:
        /* <DEDUP_REMOVED lines=10> */
.L_x_127:
[----:B------:R-:W-:Y:S05]  /*42b0*/  BSYNC B1 ;  /* 0x0000000000017941 */ /* 0x000fea0003800000 */
.L_x_126:
        /* <DEDUP_REMOVED lines=10> */
.L_x_129:
[----:B------:R-:W-:Y:S05]  /*4360*/  BSYNC B1 ;  /* 0x0000000000017941 */ /* 0x000fea0003800000 */
.L_x_128:
        /* <DEDUP_REMOVED lines=9> */
.L_x_131:
[----:B------:R-:W-:Y:S05]  /*4400*/  BSYNC B1 ;  /* 0x0000000000017941 */ /* 0x000fea0003800000 */
.L_x_130:
        /* <DEDUP_REMOVED lines=9> */
.L_x_133:
[----:B------:R-:W-:Y:S05]  /*44a0*/  BSYNC B1 ;  /* 0x0000000000017941 */ /* 0x000fea0003800000 */
.L_x_132:
        /* <DEDUP_REMOVED lines=10> */
.L_x_135:
[----:B------:R-:W-:Y:S05]  /*4550*/  BSYNC B1 ;  /* 0x0000000000017941 */ /* 0x000fea0003800000 */
.L_x_134:
        /* <DEDUP_REMOVED lines=10> */
.L_x_137:
[----:B------:R-:W-:Y:S05]  /*4600*/  BSYNC B1 ;  /* 0x0000000000017941 */ /* 0x000fea0003800000 */
.L_x_136:
        /* <DEDUP_REMOVED lines=9> */
.L_x_139:
[----:B------:R-:W-:Y:S05]  /*46a0*/  BSYNC B1 ;  /* 0x0000000000017941 */ /* 0x000fea0003800000 */
.L_x_138:
        /* <DEDUP_REMOVED lines=9> */
.L_x_141:
[----:B------:R-:W-:Y:S05]  /*4740*/  BSYNC B1 ;  /* 0x0000000000017941 */ /* 0x000fea0003800000 */
.L_x_140:
        /* <DEDUP_REMOVED lines=10> */
.L_x_143:
[----:B------:R-:W-:Y:S05]  /*47f0*/  BSYNC B1 ;  /* 0x0000000000017941 */ /* 0x000fea0003800000 */
.L_x_142:
        /* <DEDUP_REMOVED lines=10> */
.L_x_145:
[----:B------:R-:W-:Y:S05]  /*48a0*/  BSYNC B1 ;  /* 0x0000000000017941 */ /* 0x000fea0003800000 */
.L_x_144:
        /* <DEDUP_REMOVED lines=9> */
.L_x_147:
[----:B------:R-:W-:Y:S05]  /*4940*/  BSYNC B1 ;  /* 0x0000000000017941 */ /* 0x000fea0003800000 */
.L_x_146:
        /* <DEDUP_REMOVED lines=9> */
.L_x_149:
[----:B------:R-:W-:Y:S05]  /*49e0*/  BSYNC B1 ;  /* 0x0000000000017941 */ /* 0x000fea0003800000 */
.L_x_148:
        /* <DEDUP_REMOVED lines=10> */
.L_x_151:
[----:B------:R-:W-:Y:S05]  /*4a90*/  BSYNC B1 ;  /* 0x0000000000017941 */ /* 0x000fea0003800000 */
.L_x_150:
[----:B0----5:R-:W-:Y:S01]  /*4aa0*/  HADD2.F32 R14, -RZ, R24.H0_H0 ;  /* 0x20000018ff0e7230 */ /* 0x021fe20000004100 */
[----:B------:R-:W-:Y:S01]  /*4ab0*/  ISETP.GT.AND P1, PT, R4, 0x79, PT ;  /* 0x000000790400780c */ /* 0x000fe20003f24270 */
[----:B------:R-:W-:Y:S01]  /*4ac0*/  @P2 IMAD.MOV.U32 R4, RZ, RZ, R10 ;  /* 0x000000ffff042224 */ /* 0x000fe200078e000a */
[----:B------:R-:W-:Y:S02]  /*4ad0*/  BSSY B1, `(.L_x_152) ;  /* 0x000000a000017945 */ /* 0x000fe40003800000 */
[----:B------:R-:W-:Y:S01]  /*4ae0*/  FMUL R5, R14, R89 ;  /* 0x000000590e057220 */ /* 0x000fe20000400000 */
[----:B------:R-:W-:-:S03]  /*4af0*/  ISETP.GT.AND P3, PT, R3, RZ, P1 ;  /* 0x000000ff0300720c */ /* 0x000fc60000f64270 */
[----:B------:R-:W-:-:S05]  /*4b00*/  FFMA R5, R84, R88, R5 ;  /* 0x0000005854057223 */ /* 0x000fca0000000005 */
[----:B------:R-:W-:-:S04]  /*4b10*/  F2FP.F16.F32.PACK_AB R5, RZ, R5 ;  /* 0x00000005ff05723e */ /* 0x000fc800000000ff */
[----:B------:R-:W-:Y:S01]  /*4b20*/  PRMT R14, R5, 0x7610, R14 ;  /* 0x00007610050e7816 */ /* 0x000fe2000000000e */
[----:B------:R-:W-:-:S05]  /*4b30*/  @P2 IMAD.MOV.U32 R5, RZ, RZ, R11 ;  /* 0x000000ffff052224 */ /* 0x000fca00078e000b */
[----:B------:R0:W-:Y:S01]  /*4b40*/  @P2 STG.E.U16 desc[UR38][R4.64+0xf0], R14 ;  /* 0x0000f00e04002986 */ /* 0x0001e2000c101526 */
[----:B------:R-:W-:Y:S05]  /*4b50*/  @!P3 BRA `(.L_x_153) ;  /* 0x000000000004b947 */ /* 0x000fea0003800000 */
[----:B------:R0:W5:Y:S02]  /*4b60*/  LDG.E.LTC128B.U16 R24, desc[UR38][R6.64+0xf2] ;  /* 0x0000f22606187981 */ /* 0x000164000c1e1520 */
.L_x_153:
[----:B------:R-:W-:Y:S05]  /*4b70*/  BSYNC B1 ;  /* 0x0000000000017941 */ /* 0x000fea0003800000 */
.L_x_152:
        /* <DEDUP_REMOVED lines=9> */
.L_x_155:
[----:B------:R-:W-:Y:S05]  /*4c10*/  BSYNC B1 ;  /* 0x0000000000017941 */ /* 0x000fea0003800000 */
.L_x_154:
[----:B0----5:R-:W-:Y:S01]  /*4c20*/  HADD2.F32 R4, -RZ, R24.H0_H0 ;  /* 0x20000018ff047230 */ /* 0x021fe20000004100 */
[----:B------:R-:W-:Y:S01]  /*4c30*/  ISETP.GT.AND P1, PT, R3, 0x8, P1 ;  /* 0x000000080300780c */ /* 0x000fe20000f24270 */
[----:B------:R-:W-:Y:S03]  /*4c40*/  BSSY B1, `(.L_x_156) ;  /* 0x000000a000017945 */ /* 0x000fe60003800000 */
[----:B------:R-:W-:Y:S01]  /*4c50*/  FMUL R5, R4, R89 ;  /* 0x0000005904057220 */ /* 0x000fe20000400000 */
[----:B------:R-:W-:-:S03]  /*4c60*/  @P0 IMAD.MOV.U32 R4, RZ, RZ, R12 ;  /* 0x000000ffff040224 */ /* 0x000fc600078e000c */
[----:B------:R-:W-:-:S05]  /*4c70*/  FFMA R5, R86, R88, R5 ;  /* 0x0000005856057223 */ /* 0x000fca0000000005 */
[----:B------:R-:W-:-:S04]  /*4c80*/  F2FP.F16.F32.PACK_AB R5, RZ, R5 ;  /* 0x00000005ff05723e */ /* 0x000fc800000000ff */
[----:B-1-34-:R-:W-:Y:S01]  /*4c90*/  PRMT R6, R5, 0x7610, R6 ;  /* 0x0000761005067816 */ /* 0x01afe20000000006 */
[----:B------:R-:W-:-:S05]  /*4ca0*/  @P0 IMAD.MOV.U32 R5, RZ, RZ, R13 ;  /* 0x000000ffff050224 */ /* 0x000fca00078e000d */
[----:B------:R0:W-:Y:S01]  /*4cb0*/  @P0 STG.E.U16 desc[UR38][R4.64+0xf0], R6 ;  /* 0x0000f00604000986 */ /* 0x0001e2000c101526 */
[----:B------:R-:W-:Y:S05]  /*4cc0*/  @!P1 BRA `(.L_x_157) ;  /* 0x0000000000049947 */ /* 0x000fea0003800000 */
[----:B------:R1:W5:Y:S02]  /*4cd0*/  LDG.E.LTC128B.U16 R24, desc[UR38][R8.64+0xf2] ;  /* 0x0000f22608187981 */ /* 0x000364000c1e1520 */
.L_x_157:
[----:B------:R-:W-:Y:S05]  /*4ce0*/  BSYNC B1 ;  /* 0x0000000000017941 */ /* 0x000fea0003800000 */
.L_x_156:
[----:B------:R-:W-:Y:S05]  /*4cf0*/  @!P1 BRA `(.L_x_158) ;  /* 0x0000001000d09947 */ /* 0x000fea0003800000 */
[----:B-----5:R-:W-:-:S05]  /*4d00*/  HADD2.F32 R24, -RZ, R24.H0_H0 ;  /* 0x20000018ff187230 */ /* 0x020fca0000004100 */
[----:B------:R-:W-:-:S04]  /*4d10*/  FMUL R24, R24, R89 ;  /* 0x0000005918187220 */ /* 0x000fc80000400000 */
[----:B------:R-:W-:-:S05]  /*4d20*/  FFMA R24, R87, R88, R24 ;  /* 0x0000005857187223 */ /* 0x000fca0000000018 */
[----:B------:R-:W-:-:S05]  /*4d30*/  F2FP.F16.F32.PACK_AB R24, RZ, R24 ;  /* 0x00000018ff18723e */ /* 0x000fca00000000ff */
[----:B------:R3:W-:Y:S01]  /*4d40*/  STG.E.U16 desc[UR38][R12.64+0xf2], R24 ;  /* 0x0000f2180c007986 */ /* 0x0007e2000c101526 */
[----:B------:R-:W-:Y:S05]  /*4d50*/  BRA `(.L_x_158) ;  /* 0x0000001000b87947 */ /* 0x000fea0003800000 */
.L_x_33:
[----:B------:R-:W-:Y:S01]  /*4d60*/  ISETP.GT.AND P2, PT, R4, 0x1, PT ;  /* 0x000000010400780c */ /* 0x000fe20003f44270 */
[----:B------:R-:W-:Y:S01]  /*4d70*/  ULDC.64 UR4, c[0x0][0x5c0] ;  /* 0x0001700000047ab9 */ /* 0x000fe20000000a00 */
[-C--:B------:R-:W-:Y:S01]  /*4d80*/  FMUL R24, R24, R88.reuse ;  /* 0x0000005818187220 */ /* 0x080fe20000400000 */
[-C--:B------:R-:W-:Y:S01]  /*4d90*/  FMUL R25, R25, R88.reuse ;  /* 0x0000005819197220 */ /* 0x080fe20000400000 */
[----:B------:R-:W-:Y:S01]  /*4da0*/  ISETP.GT.AND P1, PT, R3, RZ, P2 ;  /* 0x000000ff0300720c */ /* 0x000fe20001724270 */
[-C--:B------:R-:W-:Y:S01]  /*4db0*/  FMUL R26, R26, R88.reuse ;  /* 0x000000581a1a7220 */ /* 0x080fe20000400000 */
[----:B------:R-:W-:Y:S01]  /*4dc0*/  LEA R6, P4, R104, UR4, 0x1 ;  /* 0x0000000468067c11 */ /* 0x000fe2000f8808ff */
[----:B------:R-:W-:Y:S01]  /*4dd0*/  FMUL R27, R27, R88 ;  /* 0x000000581b1b7220 */ /* 0x000fe20000400000 */
[----:B------:R-:W-:Y:S01]  /*4de0*/  F2FP.F16.F32.PACK_AB R24, RZ, R24 ;  /* 0x00000018ff18723e */ /* 0x000fe200000000ff */
[-C--:B------:R-:W-:Y:S01]  /*4df0*/  FMUL R28, R28, R88.reuse ;  /* 0x000000581c1c7220 */ /* 0x080fe20000400000 */
[----:B------:R-:W-:Y:S01]  /*4e00*/  LEA.HI.X R7, R104, UR5, R115, 0x1, P4 ;  /* 0x0000000568077c11 */ /* 0x000fe2000a0f0c73 */
[-C--:B------:R-:W-:Y:S01]  /*4e10*/  FMUL R29, R29, R88.reuse ;  /* 0x000000581d1d7220 */ /* 0x080fe20000400000 */
[----:B------:R-:W-:Y:S01]  /*4e20*/  F2FP.F16.F32.PACK_AB R25, RZ, R25 ;  /* 0x00000019ff19723e */ /* 0x000fe200000000ff */
[-C--:B------:R-:W-:Y:S01]  /*4e30*/  FMUL R30, R30, R88.reuse ;  /* 0x000000581e1e7220 */ /* 0x080fe20000400000 */
[----:B------:R-:W-:Y:S01]  /*4e40*/  ISETP.GT.AND P2, PT, R3, 0x8, P2 ;  /* 0x000000080300780c */ /* 0x000fe20001744270 */
[----:B------:R-:W-:Y:S01]  /*4e50*/  @P3 STG.E.U16 desc[UR38][R6.64], R24 ;  /* 0x0000001806003986 */ /* 0x000fe2000c101526 */
[C---:B------:R-:W-:Y:S01]  /*4e60*/  SHF.L.U64.HI R5, R90.reuse, 0x1, R91 ;  /* 0x000000015a057819 */ /* 0x040fe2000001025b */
[----:B------:R-:W-:Y:S01]  /*4e70*/  FMUL R31, R31, R88 ;  /* 0x000000581f1f7220 */ /* 0x000fe20000400000 */
[----:B------:R-:W-:Y:S01]  /*4e80*/  LEA R8, P3, R90, R6, 0x1 ;  /* 0x000000065a087211 */ /* 0x000fe200078608ff */
[----:B------:R-:W-:Y:S01]  /*4e90*/  @P1 STG.E.U16 desc[UR38][R6.64+0x2], R25 ;  /* 0x0000021906001986 */ /* 0x000fe2000c101526 */
[----:B------:R-:W-:Y:S01]  /*4ea0*/  ISETP.GT.AND P1, PT, R3, 0x8, P0 ;  /* 0x000000080300780c */ /* 0x000fe20000724270 */
[----:B------:R-:W-:Y:S01]  /*4eb0*/  FMUL R32, R32, R88 ;  /* 0x0000005820207220 */ /* 0x000fe20000400000 */
[----:B------:R-:W-:Y:S01]  /*4ec0*/  F2FP.F16.F32.PACK_AB R26, RZ, R26 ;  /* 0x0000001aff1a723e */ /* 0x000fe200000000ff */
[----:B------:R-:W-:Y:S01]  /*4ed0*/  IMAD.X R9, R5, 0x1, R7, P3 ;  /* 0x0000000105097824 */ /* 0x000fe200018e0607 */
[----:B------:R-:W-:Y:S01]  /*4ee0*/  F2FP.F16.F32.PACK_AB R27, RZ, R27 ;  /* 0x0000001bff1b723e */ /* 0x000fe200000000ff */
[-C--:B------:R-:W-:Y:S01]  /*4ef0*/  FMUL R33, R33, R88.reuse ;  /* 0x0000005821217220 */ /* 0x080fe20000400000 */
[----:B------:R-:W-:Y:S01]  /*4f00*/  ISETP.GT.AND P0, PT, R4, 0x8, PT ;  /* 0x000000080400780c */ /* 0x000fe20003f04270 */
[----:B------:R-:W-:Y:S01]  /*4f10*/  FMUL R34, R34, R88 ;  /* 0x0000005822227220 */ /* 0x000fe20000400000 */
[----:B------:R-:W-:Y:S01]  /*4f20*/  F2FP.F16.F32.PACK_AB R28, RZ, R28 ;  /* 0x0000001cff1c723e */ /* 0x000fe200000000ff */
[-C--:B------:R-:W-:Y:S01]  /*4f30*/  FMUL R35, R35, R88.reuse ;  /* 0x0000005823237220 */ /* 0x080fe20000400000 */
[C---:B------:R-:W-:Y:S01]  /*4f40*/  ISETP.GT.AND P4, PT, R3.reuse, RZ, P0 ;  /* 0x000000ff0300720c */ /* 0x040fe20000784270 */
[-C--:B------:R-:W-:Y:S01]  /*4f50*/  FMUL R36, R36, R88.reuse ;  /* 0x0000005824247220 */ /* 0x080fe20000400000 */
[----:B------:R-:W-:Y:S01]  /*4f60*/  F2FP.F16.F32.PACK_AB R29, RZ, R29 ;  /* 0x0000001dff1d723e */ /* 0x000fe200000000ff */
[----:B------:R-:W-:Y:S01]  /*4f70*/  @P1 STG.E.U16 desc[UR38][R8.64], R26 ;  /* 0x0000001a08001986 */ /* 0x000fe2000c101526 */
[----:B------:R-:W-:Y:S01]  /*4f80*/  ISETP.GT.AND P1, PT, R3, 0x8, P0 ;  /* 0x000000080300780c */ /* 0x000fe20000724270 */
[----:B------:R-:W-:Y:S01]  /*4f90*/  FMUL R37, R37, R88 ;  /* 0x0000005825257220 */ /* 0x000fe20000400000 */
[----:B------:R-:W-:Y:S01]  /*4fa0*/  F2FP.F16.F32.PACK_AB R30, RZ, R30 ;  /* 0x0000001eff1e723e */ /* 0x000fe200000000ff */
[----:B------:R-:W-:Y:S01]  /*4fb0*/  @P2 STG.E.U16 desc[UR38][R8.64+0x2], R27 ;  /* 0x0000021b08002986 */ /* 0x000fe2000c101526 */
[----:B------:R-:W-:Y:S01]  /*4fc0*/  ISETP.GT.AND P2, PT, R4, 0x9, PT ;  /* 0x000000090400780c */ /* 0x000fe20003f44270 */
[-C--:B------:R-:W-:Y:S01]  /*4fd0*/  FMUL R38, R38, R88.reuse ;  /* 0x0000005826267220 */ /* 0x080fe20000400000 */
[----:B------:R-:W-:Y:S01]  /*4fe0*/  F2FP.F16.F32.PACK_AB R31, RZ, R31 ;  /* 0x0000001fff1f723e */ /* 0x000fe200000000ff */
[-C--:B------:R-:W-:Y:S01]  /*4ff0*/  FMUL R39, R39, R88.reuse ;  /* 0x0000005827277220 */ /* 0x080fe20000400000 */
[C---:B------:R-:W-:Y:S01]  /*5000*/  ISETP.GT.AND P3, PT, R3.reuse, RZ, P2 ;  /* 0x000000ff0300720c */ /* 0x040fe20001764270 */
[----:B------:R-:W-:Y:S01]  /*5010*/  @P4 STG.E.U16 desc[UR38][R6.64+0x10], R28 ;  /* 0x0000101c06004986 */ /* 0x000fe2000c101526 */
[----:B------:R-:W-:Y:S01]  /*5020*/  ISETP.GT.AND P2, PT, R3, 0x8, P2 ;  /* 0x000000080300780c */ /* 0x000fe20001744270 */
[-C--:B------:R-:W-:Y:S01]  /*5030*/  FMUL R40, R40, R88.reuse ;  /* 0x0000005828287220 */ /* 0x080fe20000400000 */
[----:B------:R-:W-:Y:S01]  /*5040*/  ISETP.GT.AND P0, PT, R4, 0x10, PT ;  /* 0x000000100400780c */ /* 0x000fe20003f04270 */
[----:B------:R-:W-:Y:S01]  /*5050*/  FMUL R41, R41, R88 ;  /* 0x0000005829297220 */ /* 0x000fe20000400000 */
[----:B------:R-:W-:Y:S01]  /*5060*/  F2FP.F16.F32.PACK_AB R32, RZ, R32 ;  /* 0x00000020ff20723e */ /* 0x000fe200000000ff */
[-C--:B------:R-:W-:Y:S01]  /*5070*/  FMUL R42, R42, R88.reuse ;  /* 0x000000582a2a7220 */ /* 0x080fe20000400000 */
[----:B------:R-:W-:Y:S01]  /*5080*/  ISETP.GT.AND P4, PT, R3, RZ, P0 ;  /* 0x000000ff0300720c */ /* 0x000fe20000784270 */
[-C--:B------:R-:W-:Y:S01]  /*5090*/  FMUL R43, R43, R88.reuse ;  /* 0x000000582b2b7220 */ /* 0x080fe20000400000 */
[----:B------:R-:W-:Y:S01]  /*50a0*/  F2FP.F16.F32.PACK_AB R33, RZ, R33 ;  /* 0x00000021ff21723e */ /* 0x000fe200000000ff */
[----:B------:R-:W-:Y:S01]  /*50b0*/  FMUL R44, R44, R88 ;  /* 0x000000582c2c7220 */ /* 0x000fe20000400000 */
[----:B------:R-:W-:Y:S01]  /*50c0*/  F2FP.F16.F32.PACK_AB R34, RZ, R34 ;  /* 0x00000022ff22723e */ /* 0x000fe200000000ff */
[----:B------:R-:W-:Y:S01]  /*50d0*/  @P3 STG.E.U16 desc[UR38][R6.64+0x12], R29 ;  /* 0x0000121d06003986 */ /* 0x000fe2000c101526 */
[----:B------:R-:W-:Y:S01]  /*50e0*/  ISETP.GT.AND P3, PT, R4, 0x11, PT ;  /* 0x000000110400780c */ /* 0x000fe20003f64270 */
[-C--:B------:R-:W-:Y:S01]  /*50f0*/  FMUL R45, R45, R88.reuse ;  /* 0x000000582d2d7220 */ /* 0x080fe20000400000 */
[----:B------:R-:W-:Y:S01]  /*5100*/  F2FP.F16.F32.PACK_AB R35, RZ, R35 ;  /* 0x00000023ff23723e */ /* 0x000fe200000000ff */
[----:B------:R-:W-:Y:S01]  /*5110*/  @P1 STG.E.U16 desc[UR38][R8.64+0x10], R30 ;  /* 0x0000101e08001986 */ /* 0x000fe2000c101526 */
[C---:B------:R-:W-:Y:S01]  /*5120*/  ISETP.GT.AND P1, PT, R3.reuse, 0x8, P0 ;  /* 0x000000080300780c */ /* 0x040fe20000724270 */
[-C--:B------:R-:W-:Y:S01]  /*5130*/  FMUL R46, R46, R88.reuse ;  /* 0x000000582e2e7220 */ /* 0x080fe20000400000 */
[----:B------:R-:W-:Y:S01]  /*5140*/  ISETP.GT.AND P0, PT, R4, 0x18, PT ;  /* 0x000000180400780c */ /* 0x000fe20003f04270 */
[----:B------:R-:W-:Y:S01]  /*5150*/  @P2 STG.E.U16 desc[UR38][R8.64+0x12], R31 ;  /* 0x0000121f08002986 */ /* 0x000fe2000c101526 */
[----:B------:R-:W-:Y:S01]  /*5160*/  ISETP.GT.AND P2, PT, R3, RZ, P3 ;  /* 0x000000ff0300720c */ /* 0x000fe20001f44270 */
[-C--:B------:R-:W-:Y:S01]  /*5170*/  FMUL R47, R47, R88.reuse ;  /* 0x000000582f2f7220 */ /* 0x080fe20000400000 */
[C---:B------:R-:W-:Y:S01]  /*5180*/  ISETP.GT.AND P3, PT, R3.reuse, 0x8, P3 ;  /* 0x000000080300780c */ /* 0x040fe20001f64270 */
[----:B------:R-:W-:Y:S01]  /*5190*/  @P4 STG.E.U16 desc[UR38][R6.64+0x20], R32 ;  /* 0x0000202006004986 */ /* 0x000fe2000c101526 */
[----:B------:R-:W-:Y:S01]  /*51a0*/  ISETP.GT.AND P4, PT, R3, RZ, P0 ;  /* 0x000000ff0300720c */ /* 0x000fe20000784270 */
[----:B------:R-:W-:Y:S01]  /*51b0*/  FMUL R48, R48, R88 ;  /* 0x0000005830307220 */ /* 0x000fe20000400000 */
[----:B------:R-:W-:Y:S01]  /*51c0*/  F2FP.F16.F32.PACK_AB R36, RZ, R36 ;  /* 0x00000024ff24723e */ /* 0x000fe200000000ff */
[-C--:B------:R-:W-:Y:S01]  /*51d0*/  FMUL R49, R49, R88.reuse ;  /* 0x0000005831317220 */ /* 0x080fe20000400000 */
[----:B------:R-:W-:Y:S01]  /*51e0*/  F2FP.F16.F32.PACK_AB R37, RZ, R37 ;  /* 0x00000025ff25723e */ /* 0x000fe200000000ff */
[----:B------:R-:W-:Y:S01]  /*51f0*/  FMUL R50, R50, R88 ;  /* 0x0000005832327220 */ /* 0x000fe20000400000 */
[----:B------:R-:W-:Y:S01]  /*5200*/  F2FP.F16.F32.PACK_AB R38, RZ, R38 ;  /* 0x00000026ff26723e */ /* 0x000fe200000000ff */
[----:B------:R-:W-:Y:S01]  /*5210*/  FMUL R51, R51, R88 ;  /* 0x0000005833337220 */ /* 0x000fe20000400000 */
[----:B------:R-:W-:Y:S01]  /*5220*/  F2FP.F16.F32.PACK_AB R39, RZ, R39 ;  /* 0x00000027ff27723e */ /* 0x000fe200000000ff */
[----:B------:R-:W-:Y:S01]  /*5230*/  @P2 STG.E.U16 desc[UR38][R6.64+0x22], R33 ;  /* 0x0000222106002986 */ /* 0x000fe2000c101526 */
[----:B------:R-:W-:Y:S01]  /*5240*/  F2FP.F16.F32.PACK_AB R40, RZ, R40 ;  /* 0x00000028ff28723e */ /* 0x000fe200000000ff */
[-C--:B------:R-:W-:Y:S01]  /*5250*/  FMUL R52, R52, R88.reuse ;  /* 0x0000005834347220 */ /* 0x080fe20000400000 */
[----:B------:R-:W-:Y:S01]  /*5260*/  F2FP.F16.F32.PACK_AB R41, RZ, R41 ;  /* 0x00000029ff29723e */ /* 0x000fe200000000ff */
[----:B------:R-:W-:Y:S01]  /*5270*/  @P1 STG.E.U16 desc[UR38][R8.64+0x20], R34 ;  /* 0x0000202208001986 */ /* 0x000fe2000c101526 */
[----:B------:R-:W-:Y:S01]  /*5280*/  ISETP.GT.AND P1, PT, R3, 0x8, P0 ;  /* 0x000000080300780c */ /* 0x000fe20000724270 */
[-C--:B------:R-:W-:Y:S01]  /*5290*/  FMUL R53, R53, R88.reuse ;  /* 0x0000005835357220 */ /* 0x080fe20000400000 */
[C---:B------:R-:W-:Y:S01]  /*52a0*/  ISETP.GT.AND P0, PT, R4.reuse, 0x20, PT ;  /* 0x000000200400780c */ /* 0x040fe20003f04270 */
[----:B------:R-:W-:Y:S01]  /*52b0*/  @P3 STG.E.U16 desc[UR38][R8.64+0x22], R35 ;  /* 0x0000222308003986 */ /* 0x000fe2000c101526 */
[----:B------:R-:W-:Y:S01]  /*52c0*/  ISETP.GT.AND P3, PT, R4, 0x19, PT ;  /* 0x000000190400780c */ /* 0x000fe20003f64270 */
[----:B------:R-:W-:Y:S01]  /*52d0*/  FMUL R54, R54, R88 ;  /* 0x0000005836367220 */ /* 0x000fe20000400000 */
[----:B------:R-:W-:Y:S01]  /*52e0*/  F2FP.F16.F32.PACK_AB R42, RZ, R42 ;  /* 0x0000002aff2a723e */ /* 0x000fe200000000ff */
[----:B------:R-:W-:Y:S01]  /*52f0*/  @P4 STG.E.U16 desc[UR38][R6.64+0x30], R36 ;  /* 0x0000302406004986 */ /* 0x000fe2000c101526 */
[----:B------:R-:W-:Y:S01]  /*5300*/  ISETP.GT.AND P2, PT, R3, RZ, P3 ;  /* 0x000000ff0300720c */ /* 0x000fe20001f44270 */
[-C--:B------:R-:W-:Y:S01]  /*5310*/  FMUL R55, R55, R88.reuse ;  /* 0x0000005837377220 */ /* 0x080fe20000400000 */
[C---:B------:R-:W-:Y:S01]  /*5320*/  ISETP.GT.AND P3, PT, R3.reuse, 0x8, P3 ;  /* 0x000000080300780c */ /* 0x040fe20001f64270 */
[-C--:B------:R-:W-:Y:S01]  /*5330*/  FMUL R56, R56, R88.reuse ;  /* 0x0000005838387220 */ /* 0x080fe20000400000 */
[----:B------:R-:W-:Y:S01]  /*5340*/  ISETP.GT.AND P4, PT, R3, RZ, P0 ;  /* 0x000000ff0300720c */ /* 0x000fe20000784270 */
[-C--:B------:R-:W-:Y:S01]  /*5350*/  FMUL R57, R57, R88.reuse ;  /* 0x0000005839397220 */ /* 0x080fe20000400000 */
[----:B------:R-:W-:Y:S01]  /*5360*/  F2FP.F16.F32.PACK_AB R43, RZ, R43 ;  /* 0x0000002bff2b723e */ /* 0x000fe200000000ff */
[----:B------:R-:W-:Y:S01]  /*5370*/  FMUL R58, R58, R88 ;  /* 0x000000583a3a7220 */ /* 0x000fe20000400000 */
[----:B------:R-:W-:Y:S01]  /*5380*/  F2FP.F16.F32.PACK_AB R44, RZ, R44 ;  /* 0x0000002cff2c723e */ /* 0x000fe200000000ff */
[-C--:B------:R-:W-:Y:S01]  /*5390*/  FMUL R59, R59, R88.reuse ;  /* 0x000000583b3b7220 */ /* 0x080fe20000400000 */
[----:B------:R-:W-:Y:S01]  /*53a0*/  F2FP.F16.F32.PACK_AB R45, RZ, R45 ;  /* 0x0000002dff2d723e */ /* 0x000fe200000000ff */
[----:B------:R-:W-:Y:S01]  /*53b0*/  FMUL R60, R60, R88 ;  /* 0x000000583c3c7220 */ /* 0x000fe20000400000 */
[----:B------:R-:W-:Y:S01]  /*53c0*/  F2FP.F16.F32.PACK_AB R46, RZ, R46 ;  /* 0x0000002eff2e723e */ /* 0x000fe200000000ff */
[----:B------:R-:W-:Y:S01]  /*53d0*/  @P2 STG.E.U16 desc[UR38][R6.64+0x32], R37 ;  /* 0x0000322506002986 */ /* 0x000fe2000c101526 */
[----:B------:R-:W-:Y:S01]  /*53e0*/  F2FP.F16.F32.PACK_AB R47, RZ, R47 ;  /* 0x0000002fff2f723e */ /* 0x000fe200000000ff */
[----:B------:R-:W-:Y:S01]  /*53f0*/  FMUL R61, R61, R88 ;  /* 0x000000583d3d7220 */ /* 0x000fe20000400000 */
[----:B------:R-:W-:Y:S01]  /*5400*/  F2FP.F16.F32.PACK_AB R48, RZ, R48 ;  /* 0x00000030ff30723e */ /* 0x000fe200000000ff */
[----:B------:R-:W-:Y:S01]  /*5410*/  @P1 STG.E.U16 desc[UR38][R8.64+0x30], R38 ;  /* 0x0000302608001986 */ /* 0x000fe2000c101526 */
[----:B------:R-:W-:Y:S01]  /*5420*/  ISETP.GT.AND P1, PT, R3, 0x8, P0 ;  /* 0x000000080300780c */ /* 0x000fe20000724270 */
[-C--:B------:R-:W-:Y:S01]  /*5430*/  FMUL R62, R62, R88.reuse ;  /* 0x000000583e3e7220 */ /* 0x080fe20000400000 */
[C---:B------:R-:W-:Y:S01]  /*5440*/  ISETP.GT.AND P0, PT, R4.reuse, 0x28, PT ;  /* 0x000000280400780c */ /* 0x040fe20003f04270 */
[----:B------:R-:W-:Y:S01]  /*5450*/  @P3 STG.E.U16 desc[UR38][R8.64+0x32], R39 ;  /* 0x0000322708003986 */ /* 0x000fe2000c101526 */
[----:B------:R-:W-:Y:S01]  /*5460*/  ISETP.GT.AND P3, PT, R4, 0x21, PT ;  /* 0x000000210400780c */ /* 0x000fe20003f64270 */
[-C--:B------:R-:W-:Y:S01]  /*5470*/  FMUL R63, R63, R88.reuse ;  /* 0x000000583f3f7220 */ /* 0x080fe20000400000 */
[----:B------:R-:W-:Y:S01]  /*5480*/  F2FP.F16.F32.PACK_AB R49, RZ, R49 ;  /* 0x00000031ff31723e */ /* 0x000fe200000000ff */
[----:B------:R-:W-:Y:S01]  /*5490*/  @P4 STG.E.U16 desc[UR38][R6.64+0x40], R40 ;  /* 0x0000402806004986 */ /* 0x000fe2000c101526 */
[C---:B------:R-:W-:Y:S01]  /*54a0*/  ISETP.GT.AND P2, PT, R3.reuse, RZ, P3 ;  /* 0x000000ff0300720c */ /* 0x040fe20001f44270 */
[-C--:B------:R-:W-:Y:S01]  /*54b0*/  FMUL R64, R64, R88.reuse ;  /* 0x0000005840407220 */ /* 0x080fe20000400000 */
[----:B------:R-:W-:Y:S01]  /*54c0*/  ISETP.GT.AND P3, PT, R3, 0x8, P3 ;  /* 0x000000080300780c */ /* 0x000fe20001f64270 */
[-C--:B------:R-:W-:Y:S01]  /*54d0*/  FMUL R65, R65, R88.reuse ;  /* 0x0000005841417220 */ /* 0x080fe20000400000 */
        /* <DEDUP_REMOVED lines=62> */
[----:B------:R-:W-:-:S02]  /*58c0*/  F2FP.F16.F32.PACK_AB R68, RZ, R68 ;  /* 0x00000044ff44723e */ /* 0x000fc400000000ff */
[----:B------:R-:W-:Y:S01]  /*58d0*/  F2FP.F16.F32.PACK_AB R69, RZ, R69 ;  /* 0x00000045ff45723e */ /* 0x000fe200000000ff */
[----:B------:R-:W-:Y:S01]  /*58e0*/  @P1 STG.E.U16 desc[UR38][R8.64+0x60], R50 ;  /* 0x0000603208001986 */ /* 0x000fe2000c101526 */
[C---:B------:R-:W-:Y:S02]  /*58f0*/  ISETP.GT.AND P1, PT, R3.reuse, 0x8, P0 ;  /* 0x000000080300780c */ /* 0x040fe40000724270 */
[C---:B------:R-:W-:Y:S01]  /*5900*/  ISETP.GT.AND P0, PT, R4.reuse, 0x40, PT ;  /* 0x000000400400780c */ /* 0x040fe20003f04270 */
[----:B------:R-:W-:Y:S01]  /*5910*/  @P3 STG.E.U16 desc[UR38][R8.64+0x62], R51 ;  /* 0x0000623308003986 */ /* 0x000fe2000c101526 */
[----:B------:R-:W-:Y:S02]  /*5920*/  ISETP.GT.AND P3, PT, R4, 0x39, PT ;  /* 0x000000390400780c */ /* 0x000fe40003f64270 */
[----:B------:R-:W-:Y:S01]  /*5930*/  F2FP.F16.F32.PACK_AB R70, RZ, R70 ;  /* 0x00000046ff46723e */ /* 0x000fe200000000ff */
[----:B------:R-:W-:Y:S01]  /*5940*/  @P4 STG.E.U16 desc[UR38][R6.64+0x70], R52 ;  /* 0x0000703406004986 */ /* 0x000fe2000c101526 */
[----:B------:R-:W-:-:S02]  /*5950*/  ISETP.GT.AND P2, PT, R3, RZ, P3 ;  /* 0x000000ff0300720c */ /* 0x000fc40001f44270 */
[C---:B------:R-:W-:Y:S02]  /*5960*/  ISETP.GT.AND P3, PT, R3.reuse, 0x8, P3 ;  /* 0x000000080300780c */ /* 0x040fe40001f64270 */
[----:B------:R-:W-:Y:S02]  /*5970*/  ISETP.GT.AND P4, PT, R3, RZ, P0 ;  /* 0x000000ff0300720c */ /* 0x000fe40000784270 */
[----:B------:R-:W-:Y:S02]  /*5980*/  F2FP.F16.F32.PACK_AB R71, RZ, R71 ;  /* 0x00000047ff47723e */ /* 0x000fe400000000ff */
[----:B------:R-:W-:Y:S02]  /*5990*/  F2FP.F16.F32.PACK_AB R72, RZ, R72 ;  /* 0x00000048ff48723e */ /* 0x000fe400000000ff */
[----:B------:R-:W-:Y:S02]  /*59a0*/  F2FP.F16.F32.PACK_AB R73, RZ, R73 ;  /* 0x00000049ff49723e */ /* 0x000fe400000000ff */
        /* <DEDUP_REMOVED lines=33> */
[----:B------:R-:W-:-:S03]  /*5bc0*/  F2FP.F16.F32.PACK_AB R87, RZ, R87 ;  /* 0x00000057ff57723e */ /* 0x000fc600000000ff */
[----:B------:R-:W-:Y:S04]  /*5bd0*/  @P2 STG.E.U16 desc[UR38][R6.64+0x92], R61 ;  /* 0x0000923d06002986 */ /* 0x000fe8000c101526 */
[----:B------:R-:W-:Y:S01]  /*5be0*/  @P1 STG.E.U16 desc[UR38][R8.64+0x90], R62 ;  /* 0x0000903e08001986 */ /* 0x000fe2000c101526 */
[----:B------:R-:W-:Y:S02]  /*5bf0*/  ISETP.GT.AND P1, PT, R3, 0x8, P0 ;  /* 0x000000080300780c */ /* 0x000fe40000724270 */
[C---:B------:R-:W-:Y:S01]  /*5c00*/  ISETP.GT.AND P0, PT, R4.reuse, 0x58, PT ;  /* 0x000000580400780c */ /* 0x040fe20003f04270 */
[----:B------:R-:W-:Y:S01]  /*5c10*/  @P3 STG.E.U16 desc[UR38][R8.64+0x92], R63 ;  /* 0x0000923f08003986 */ /* 0x000fe2000c101526 */
[----:B------:R-:W-:-:S03]  /*5c20*/  ISETP.GT.AND P3, PT, R4, 0x51, PT ;  /* 0x000000510400780c */ /* 0x000fc60003f64270 */
[----:B------:R-:W-:Y:S01]  /*5c30*/  @P4 STG.E.U16 desc[UR38][R6.64+0xa0], R64 ;  /* 0x0000a04006004986 */ /* 0x000fe2000c101526 */
[C---:B------:R-:W-:Y:S02]  /*5c40*/  ISETP.GT.AND P2, PT, R3.reuse, RZ, P3 ;  /* 0x000000ff0300720c */ /* 0x040fe40001f44270 */
[C---:B------:R-:W-:Y:S02]  /*5c50*/  ISETP.GT.AND P3, PT, R3.reuse, 0x8, P3 ;  /* 0x000000080300780c */ /* 0x040fe40001f64270 */
[----:B------:R-:W-:-:S09]  /*5c60*/  ISETP.GT.AND P4, PT, R3, RZ, P0 ;  /* 0x000000ff0300720c */ /* 0x000fd20000784270 */
        /* <DEDUP_REMOVED lines=9> */
[C---:B------:R-:W-:Y:S02]  /*5d00*/  ISETP.GT.AND P3, PT, R3.reuse, RZ, P0 ;  /* 0x000000ff0300720c */ /* 0x040fe40000764270 */
[----:B------:R-:W-:-:S07]  /*5d10*/  ISETP.GT.AND P0, PT, R3, 0x8, P0 ;  /* 0x000000080300780c */ /* 0x000fce0000704270 */
[----:B------:R-:W-:Y:S04]  /*5d20*/  @P2 STG.E.U16 desc[UR38][R6.64+0xb2], R69 ;  /* 0x0000b24506002986 */ /* 0x000fe8000c101526 */
[----:B------:R-:W-:Y:S01]  /*5d30*/  @P1 STG.E.U16 desc[UR38][R8.64+0xb0], R70 ;  /* 0x0000b04608001986 */ /* 0x000fe2000c101526 */
[----:B------:R-:W-:-:S03]  /*5d40*/  ISETP.GT.AND P1, PT, R4, 0x68, PT ;  /* 0x000000680400780c */ /* 0x000fc60003f24270 */
        /* <DEDUP_REMOVED lines=11> */
[C---:B------:R-:W-:Y:S02]  /*5e00*/  ISETP.GT.AND P2, PT, R3.reuse, RZ, P0 ;  /* 0x000000ff0300720c */ /* 0x040fe40000744270 */
[----:B------:R-:W-:Y:S01]  /*5e10*/  ISETP.GT.AND P0, PT, R3, 0x8, P0 ;  /* 0x000000080300780c */ /* 0x000fe20000704270 */
[----:B------:R-:W-:Y:S01]  /*5e20*/  @P3 STG.E.U16 desc[UR38][R6.64+0xd0], R76 ;  /* 0x0000d04c06003986 */ /* 0x000fe2000c101526 */
[----:B------:R-:W-:-:S04]  /*5e30*/  ISETP.GT.AND P3, PT, R4, 0x70, PT ;  /* 0x000000700400780c */ /* 0x000fc80003f64270 */
[C---:B------:R-:W-:Y:S02]  /*5e40*/  ISETP.GT.AND P4, PT, R3.reuse, RZ, P3 ;  /* 0x000000ff0300720c */ /* 0x040fe40001f84270 */
[----:B------:R-:W-:-:S03]  /*5e50*/  ISETP.GT.AND P3, PT, R3, 0x8, P3 ;  /* 0x000000080300780c */ /* 0x000fc60001f64270 */
[----:B------:R-:W-:Y:S01]  /*5e60*/  @P2 STG.E.U16 desc[UR38][R6.64+0xd2], R77 ;  /* 0x0000d24d06002986 */ /* 0x000fe2000c101526 */
[----:B------:R-:W-:-:S03]  /*5e70*/  ISETP.GT.AND P2, PT, R4, 0x79, PT ;  /* 0x000000790400780c */ /* 0x000fc60003f44270 */
[----:B------:R-:W-:Y:S01]  /*5e80*/  @P1 STG.E.U16 desc[UR38][R8.64+0xd0], R78 ;  /* 0x0000d04e08001986 */ /* 0x000fe2000c101526 */
[----:B------:R-:W-:-:S03]  /*5e90*/  ISETP.GT.AND P1, PT, R4, 0x78, PT ;  /* 0x000000780400780c */ /* 0x000fc60003f24270 */
[----:B------:R-:W-:Y:S01]  /*5ea0*/  @P0 STG.E.U16 desc[UR38][R8.64+0xd2], R79 ;  /* 0x0000d24f08000986 */ /* 0x000fe2000c101526 */
[----:B------:R-:W-:-:S03]  /*5eb0*/  ISETP.GT.AND P0, PT, R4, 0x71, PT ;  /* 0x000000710400780c */ /* 0x000fc60003f04270 */
[----:B------:R-:W-:Y:S01]  /*5ec0*/  @P4 STG.E.U16 desc[UR38][R6.64+0xe0], R80 ;  /* 0x0000e05006004986 */ /* 0x000fe2000c101526 */
[C---:B------:R-:W-:Y:S02]  /*5ed0*/  ISETP.GT.AND P4, PT, R3.reuse, RZ, P0 ;  /* 0x000000ff0300720c */ /* 0x040fe40000784270 */
[----:B------:R-:W-:-:S11]  /*5ee0*/  ISETP.GT.AND P0, PT, R3, 0x8, P0 ;  /* 0x000000080300780c */ /* 0x000fd60000704270 */
[----:B------:R-:W-:Y:S02]  /*5ef0*/  @P4 IMAD.MOV.U32 R4, RZ, RZ, R6 ;  /* 0x000000ffff044224 */ /* 0x000fe400078e0006 */
[----:B------:R-:W-:-:S05]  /*5f00*/  @P4 IMAD.MOV.U32 R5, RZ, RZ, R7 ;  /* 0x000000ffff054224 */ /* 0x000fca00078e0007 */
[----:B------:R0:W-:Y:S01]  /*5f10*/  @P4 STG.E.U16 desc[UR38][R4.64+0xe2], R81 ;  /* 0x0000e25104004986 */ /* 0x0001e2000c101526 */
[C---:B------:R-:W-:Y:S02]  /*5f20*/  ISETP.GT.AND P4, PT, R3.reuse, RZ, P2 ;  /* 0x000000ff0300720c */ /* 0x040fe40001784270 */
[----:B------:R-:W-:Y:S01]  /*5f30*/  ISETP.GT.AND P2, PT, R3, 0x8, P2 ;  /* 0x000000080300780c */ /* 0x000fe20001744270 */
[----:B0-----:R-:W-:Y:S02]  /*5f40*/  @P3 IMAD.MOV.U32 R4, RZ, RZ, R8 ;  /* 0x000000ffff043224 */ /* 0x001fe400078e0008 */
[----:B------:R-:W-:-:S05]  /*5f50*/  @P3 IMAD.MOV.U32 R5, RZ, RZ, R9 ;  /* 0x000000ffff053224 */ /* 0x000fca00078e0009 */
[----:B------:R0:W-:Y:S01]  /*5f60*/  @P3 STG.E.U16 desc[UR38][R4.64+0xe0], R82 ;  /* 0x0000e05204003986 */ /* 0x0001e2000c101526 */
[C---:B------:R-:W-:Y:S02]  /*5f70*/  ISETP.GT.AND P3, PT, R3.reuse, RZ, P1 ;  /* 0x000000ff0300720c */ /* 0x040fe40000f64270 */
[----:B------:R-:W-:Y:S01]  /*5f80*/  ISETP.GT.AND P1, PT, R3, 0x8, P1 ;  /* 0x000000080300780c */ /* 0x000fe20000f24270 */
[----:B0-----:R-:W-:Y:S02]  /*5f90*/  @P0 IMAD.MOV.U32 R4, RZ, RZ, R8 ;  /* 0x000000ffff040224 */ /* 0x001fe400078e0008 */
[----:B------:R-:W-:-:S05]  /*5fa0*/  @P0 IMAD.MOV.U32 R5, RZ, RZ, R9 ;  /* 0x000000ffff050224 */ /* 0x000fca00078e0009 */
[----:B------:R0:W-:Y:S03]  /*5fb0*/  @P0 STG.E.U16 desc[UR38][R4.64+0xe2], R83 ;  /* 0x0000e25304000986 */ /* 0x0001e6000c101526 */
[----:B0-----:R-:W-:Y:S02]  /*5fc0*/  @P3 IMAD.MOV.U32 R4, RZ, RZ, R6 ;  /* 0x000000ffff043224 */ /* 0x001fe400078e0006 */
[----:B------:R-:W-:-:S05]  /*5fd0*/  @P3 IMAD.MOV.U32 R5, RZ, RZ, R7 ;  /* 0x000000ffff053224 */ /* 0x000fca00078e0007 */
[----:B------:R0:W-:Y:S04]  /*5fe0*/  @P3 STG.E.U16 desc[UR38][R4.64+0xf0], R84 ;  /* 0x0000f05404003986 */ /* 0x0001e8000c101526 */
[----:B------:R4:W-:Y:S01]  /*5ff0*/  @P4 STG.E.U16 desc[UR38][R6.64+0xf2], R85 ;  /* 0x0000f25506004986 */ /* 0x0009e2000c101526 */
[----:B0-----:R-:W-:Y:S02]  /*6000*/  @P1 IMAD.MOV.U32 R4, RZ, RZ, R8 ;  /* 0x000000ffff041224 */ /* 0x001fe400078e0008 */
[----:B------:R-:W-:-:S05]  /*6010*/  @P1 IMAD.MOV.U32 R5, RZ, RZ, R9 ;  /* 0x000000ffff051224 */ /* 0x000fca00078e0009 */
[----:B------:R4:W-:Y:S04]  /*6020*/  @P1 STG.E.U16 desc[UR38][R4.64+0xf0], R86 ;  /* 0x0000f05604001986 */ /* 0x0009e8000c101526 */
[----:B------:R4:W-:Y:S02]  /*6030*/  @P2 STG.E.U16 desc[UR38][R8.64+0xf2], R87 ;  /* 0x0000f25708002986 */ /* 0x0009e4000c101526 */
.L_x_158:
[----:B------:R-:W-:Y:S05]  /*6040*/  BSYNC B0 ;  /* 0x0000000000007941 */ /* 0x000fea0003800000 */
.L_x_32:
[----:B------:R-:W-:Y:S01]  /*6050*/  IADD3 R16, P0, R16, UR36, RZ ;  /* 0x0000002410107c10 */ /* 0x000fe2000ff1e0ff */
[----:B------:R-:W-:Y:S01]  /*6060*/  ULDC.64 UR4, c[0x0][0x650] ;  /* 0x0001940000047ab9 */ /* 0x000fe20000000a00 */
[----:B------:R-:W-:Y:S01]  /*6070*/  PRMT R3, RZ, 0x7610, R3 ;  /* 0x00007610ff037816 */ /* 0x000fe20000000003 */
[----:B------:R-:W-:Y:S01]  /*6080*/  IMAD.MOV.U32 R100, RZ, RZ, -0x1 ;  /* 0xffffffffff647424 */ /* 0x000fe200078e00ff */
[----:B------:R-:W-:Y:S01]  /*6090*/  IADD3.X R17, R17, UR42, RZ, P0, !PT ;  /* 0x0000002a11117c10 */ /* 0x000fe200087fe4ff */
[----:B------:R-:W-:Y:S01]  /*60a0*/  IMAD.MOV.U32 R99, RZ, RZ, -0x1 ;  /* 0xffffffffff637424 */ /* 0x000fe200078e00ff */
[----:B------:R-:W-:-:S04]  /*60b0*/  ISETP.GE.U32.AND P0, PT, R16, UR4, PT ;  /* 0x0000000410007c0c */ /* 0x000fc8000bf06070 */
[----:B------:R-:W-:-:S13]  /*60c0*/  ISETP.GE.U32.AND.EX P0, PT, R17, UR5, PT, P0 ;  /* 0x0000000511007c0c */ /* 0x000fda000bf06100 */
[----:B------:R-:W-:Y:S05]  /*60d0*/  @P0 BRA `(.L_x_159) ;  /* 0x00000004004c0947 */ /* 0x000fea0003800000 */
[----:B------:R-:W0:Y:S01]  /*60e0*/  LDC.64 R10, c[0x0][0x628] ;  /* 0x00018a00ff0a7b82 */ /* 0x000e220000000a00 */
[----:B---3--:R-:W3:Y:S01]  /*60f0*/  S2R R12, SR_CTAID.X ;  /* 0x00000000000c7919 */ /* 0x008ee20000002500 */
[----:B-12-4-:R-:W-:Y:S02]  /*6100*/  IMAD.MOV.U32 R8, RZ, RZ, R16 ;  /* 0x000000ffff087224 */ /* 0x016fe400078e0010 */
[----:B------:R-:W-:Y:S01]  /*6110*/  IMAD.MOV.U32 R9, RZ, RZ, R17 ;  /* 0x000000ffff097224 */ /* 0x000fe200078e0011 */
[----:B------:R-:W1:Y:S03]  /*6120*/  S2R R20, SR_CTAID.Y ;  /* 0x0000000000147919 */ /* 0x000e660000002600 */
[----:B------:R-:W2:Y:S08]  /*6130*/  LDC R0, c[0x0][0x630] ;  /* 0x00018c00ff007b82 */ /* 0x000eb00000000800 */
[----:B------:R-:W4:Y:S01]  /*6140*/  LDC.64 R14, c[0x0][0x620] ;  /* 0x00018800ff0e7b82 */ /* 0x000f220000000a00 */
[----:B0-----:R-:W-:-:S04]  /*6150*/  ISETP.NE.U32.AND P0, PT, R10, RZ, PT ;  /* 0x000000ff0a00720c */ /* 0x001fc80003f05070 */
[----:B------:R-:W-:-:S13]  /*6160*/  ISETP.NE.AND.EX P0, PT, R11, RZ, PT, P0 ;  /* 0x000000ff0b00720c */ /* 0x000fda0003f05300 */
[----:B-1234-:R-:W-:Y:S05]  /*6170*/  @!P0 BRA `(.L_x_160) ;  /* 0x0000000000288947 */ /* 0x01efea0003800000 */
        /* <DEDUP_REMOVED lines=10> */
.L_x_160:
[-CC-:B------:R-:W-:Y:S01]  /*6220*/  SHF.R.U64 R99, R8, R0.reuse, R9.reuse ;  /* 0x0000000008637219 */ /* 0x180fe20000001209 */
[----:B------:R-:W0:Y:S01]  /*6230*/  LDC.64 R26, c[0x0][0x640] ;  /* 0x00019000ff1a7b82 */ /* 0x000e220000000a00 */
[----:B------:R-:W-:Y:S01]  /*6240*/  SHF.R.U32.HI R0, RZ, R0, R9 ;  /* 0x00000000ff007219 */ /* 0x000fe20000011609 */
[----:B------:R-:W-:Y:S01]  /*6250*/  ULDC UR4, c[0x0][0x150] ;  /* 0x0000540000047ab9 */ /* 0x000fe20000000800 */
[----:B------:R-:W-:Y:S02]  /*6260*/  IADD3 R3, P0, RZ, -R99, RZ ;  /* 0x80000063ff037210 */ /* 0x000fe40007f1e0ff */
[----:B------:R-:W-:-:S03]  /*6270*/  I2FP.F32.U32 R7, R12 ;  /* 0x0000000c00077245 */ /* 0x000fc60000201000 */
[----:B------:R-:W1:Y:S01]  /*6280*/  LDC R6, c[0x0][0x618] ;  /* 0x00018600ff067b82 */ /* 0x000e620000000800 */
[----:B------:R-:W-:Y:S02]  /*6290*/  IMAD.X R5, RZ, RZ, ~R0, P0 ;  /* 0x000000ffff057224 */ /* 0x000fe400000e0e00 */
[----:B------:R-:W-:Y:S01]  /*62a0*/  FMUL R7, R7, UR4 ;  /* 0x0000000407077c20 */ /* 0x000fe20008400000 */
[----:B------:R-:W-:Y:S01]  /*62b0*/  ULDC UR4, c[0x0][0x154] ;  /* 0x0000550000047ab9 */ /* 0x000fe20000000800 */
[-C--:B------:R-:W-:Y:S02]  /*62c0*/  IMAD R0, R5, R14.reuse, RZ ;  /* 0x0000000e05007224 */ /* 0x080fe400078e02ff */
[C---:B------:R-:W-:Y:S01]  /*62d0*/  IMAD.WIDE.U32 R4, R3.reuse, R14, R16 ;  /* 0x0000000e03047225 */ /* 0x040fe200078e0010 */
[----:B------:R-:W2:Y:S01]  /*62e0*/  LDC R11, c[0x0][0x608] ;  /* 0x00018200ff0b7b82 */ /* 0x000ea20000000800 */
[----:B------:R-:W3:Y:S02]  /*62f0*/  F2I.U32.TRUNC.NTZ R7, R7 ;  /* 0x0000000700077305 */ /* 0x000ee4000020f000 */
[----:B------:R-:W-:-:S04]  /*6300*/  IMAD R3, R3, R15, R0 ;  /* 0x0000000f03037224 */ /* 0x000fc800078e0200 */
[----:B------:R-:W-:Y:S01]  /*6310*/  IMAD.IADD R3, R5, 0x1, R3 ;  /* 0x0000000105037824 */ /* 0x000fe200078e0203 */
[----:B------:R-:W4:Y:S01]  /*6320*/  LDC R8, c[0x0][0x658] ;  /* 0x00019600ff087b82 */ /* 0x000f220000000800 */
[----:B------:R-:W-:Y:S02]  /*6330*/  I2FP.F32.U32 R5, R20 ;  /* 0x0000001400057245 */ /* 0x000fe40000201000 */
[----:B0-----:R-:W-:-:S04]  /*6340*/  ISETP.NE.U32.AND P0, PT, R26, RZ, PT ;  /* 0x000000ff1a00720c */ /* 0x001fc80003f05070 */
[----:B------:R-:W-:Y:S01]  /*6350*/  ISETP.NE.AND.EX P0, PT, R27, RZ, PT, P0 ;  /* 0x000000ff1b00720c */ /* 0x000fe20003f05300 */
[----:B------:R-:W0:Y:S01]  /*6360*/  LDC R9, c[0x0][0x144] ;  /* 0x00005100ff097b82 */ /* 0x000e220000000800 */
[-C--:B-1----:R-:W-:Y:S01]  /*6370*/  SHF.R.U64 R13, R4, R6.reuse, R3 ;  /* 0x00000006040d7219 */ /* 0x082fe20000001203 */
[----:B---3--:R-:W-:Y:S01]  /*6380*/  IMAD.MOV R7, RZ, RZ, -R7 ;  /* 0x000000ffff077224 */ /* 0x008fe200078e0a07 */
[----:B------:R-:W-:Y:S01]  /*6390*/  SHF.R.U32.HI R0, RZ, R6, R3 ;  /* 0x00000006ff007219 */ /* 0x000fe20000011603 */
[----:B------:R-:W-:-:S04]  /*63a0*/  FMUL R6, R5, UR4 ;  /* 0x0000000405067c20 */ /* 0x000fc80008400000 */
[----:B------:R-:W1:Y:S01]  /*63b0*/  LDC R21, c[0x0][0x148] ;  /* 0x00005200ff157b82 */ /* 0x000e620000000800 */
[----:B------:R3:W0:Y:S01]  /*63c0*/  F2I.U32.TRUNC.NTZ R14, R6 ;  /* 0x00000006000e7305 */ /* 0x000622000020f000 */
[-CC-:B--2---:R-:W-:Y:S02]  /*63d0*/  SHF.R.U64 R10, R13, R11.reuse, R0.reuse ;  /* 0x0000000b0d0a7219 */ /* 0x184fe40000001200 */
[----:B------:R-:W-:-:S04]  /*63e0*/  SHF.R.U32.HI R3, RZ, R11, R0 ;  /* 0x0000000bff037219 */ /* 0x000fc80000011600 */
[----:B-----5:R-:W2:Y:S01]  /*63f0*/  LDC R24, c[0x0][0x648] ;  /* 0x00019200ff187b82 */ /* 0x020ea20000000800 */
[-CC-:B----4-:R-:W-:Y:S02]  /*6400*/  SHF.R.U64 R15, R10, R8.reuse, R3.reuse ;  /* 0x000000080a0f7219 */ /* 0x190fe40000001203 */
[----:B------:R-:W-:-:S03]  /*6410*/  SHF.R.U32.HI R5, RZ, R8, R3 ;  /* 0x00000008ff057219 */ /* 0x000fc60000011603 */
[----:B------:R-:W-:Y:S02]  /*6420*/  IMAD.MOV.U32 R4, RZ, RZ, R15 ;  /* 0x000000ffff047224 */ /* 0x000fe400078e000f */
[----:B------:R-:W4:Y:S01]  /*6430*/  LDC R28, c[0x0][0x638] ;  /* 0x00018e00ff1c7b82 */ /* 0x000f220000000800 */
[----:B0-----:R-:W-:-:S07]  /*6440*/  IMAD R25, R9, R7, R12 ;  /* 0x0000000709197224 */ /* 0x001fce00078e020c */
[----:B------:R-:W0:Y:S08]  /*6450*/  LDC R29, c[0x0][0x610] ;  /* 0x00018400ff1d7b82 */ /* 0x000e300000000800 */
[----:B------:R-:W0:Y:S01]  /*6460*/  LDC R30, c[0x0][0x600] ;  /* 0x00018000ff1e7b82 */ /* 0x000e220000000800 */
[----:B-1-3--:R-:W-:Y:S05]  /*6470*/  @!P0 BRA `(.L_x_161) ;  /* 0x0000000000288947 */ /* 0x00afea0003800000 */
[----:B------:R-:W1:Y:S02]  /*6480*/  LDC R0, c[0x0][0x64c] ;  /* 0x00019300ff007b82 */ /* 0x000e640000000800 */
[----:B-1----:R-:W-:-:S05]  /*6490*/  IADD3 R3, P0, R15, R0, RZ ;  /* 0x000000000f037210 */ /* 0x002fca0007f1e0ff */
        /* <DEDUP_REMOVED lines=8> */
.L_x_161:
[----:B------:R-:W-:Y:S01]  /*6520*/  ISETP.NE.AND P0, PT, R2, 0x1, PT ;  /* 0x000000010200780c */ /* 0x000fe20003f05270 */
[----:B------:R-:W-:Y:S01]  /*6530*/  IMAD.MOV R14, RZ, RZ, -R14 ;  /* 0x000000ffff0e7224 */ /* 0x000fe200078e0a0e */
[----:B--2---:R-:W-:Y:S02]  /*6540*/  SHF.R.U64 R0, R4, R24, R5 ;  /* 0x0000001804007219 */ /* 0x004fe40000001205 */
[----:B------:R-:W-:Y:S02]  /*6550*/  LOP3.LUT R3, R10, R97, RZ, 0xc0, !PT ;  /* 0x000000610a037212 */ /* 0x000fe400078ec0ff */
[----:B------:R-:W-:Y:S01]  /*6560*/  LOP3.LUT R6, R13, R96, RZ, 0xc0, !PT ;  /* 0x000000600d067212 */ /* 0x000fe200078ec0ff */
[----:B------:R-:W-:Y:S02]  /*6570*/  IMAD.MOV R4, RZ, RZ, -R0 ;  /* 0x000000ffff047224 */ /* 0x000fe400078e0a00 */
[----:B------:R-:W-:Y:S02]  /*6580*/  IMAD R0, R92, R0, R3 ;  /* 0x000000005c007224 */ /* 0x000fe400078e0203 */
[----:B----4-:R-:W-:-:S02]  /*6590*/  IMAD R3, R4, R28, R15 ;  /* 0x0000001c04037224 */ /* 0x010fc400078e020f */
[----:B------:R-:W-:Y:S02]  /*65a0*/  @P0 IMAD R25, R21, R14, R20 ;  /* 0x0000000e15190224 */ /* 0x000fe400078e0214 */
[----:B0-----:R-:W-:Y:S02]  /*65b0*/  IMAD R5, R3, R30, R6 ;  /* 0x0000001e03057224 */ /* 0x001fe400078e0206 */
[----:B------:R-:W-:Y:S02]  /*65c0*/  IMAD R0, R0, R29, R25 ;  /* 0x0000001d00007224 */ /* 0x000fe400078e0219 */
[----:B------:R-:W-:-:S03]  /*65d0*/  IMAD.MOV.U32 R4, RZ, RZ, 0x1 ;  /* 0x00000001ff047424 */ /* 0x000fc600078e00ff */
[----:B------:R-:W-:Y:S02]  /*65e0*/  SEL R100, R5, R0, !P0 ;  /* 0x0000000005647207 */ /* 0x000fe40004000000 */
[----:B------:R-:W-:Y:S02]  /*65f0*/  PRMT R3, R4, 0x7610, R3 ;  /* 0x0000761004037816 */ /* 0x000fe40000000003 */
[----:B------:R-:W-:-:S07]  /*6600*/  SEL R0, R0, R5, !P0 ;  /* 0x0000000500007207 */ /* 0x000fce0004000000 */
.L_x_159:
[----:B------:R-:W-:Y:S01]  /*6610*/  UIADD3 UR41, UR43, UR41, URZ ;  /* 0x000000292b297290 */ /* 0x000fe2000fffe03f */
[----:B------:R-:W-:Y:S01]  /*6620*/  LOP3.LUT P0, RZ, R3, 0xff, RZ, 0xc0, !PT ;  /* 0x000000ff03ff7812 */ /* 0x000fe2000780c0ff */
[----:B------:R-:W-:Y:S02]  /*6630*/  IMAD.MOV.U32 R101, RZ, RZ, R0 ;  /* 0x000000ffff657224 */ /* 0x000fe400078e0000 */
[----:B------:R-:W-:Y:S02]  /*6640*/  USHF.R.U32.HI UR4, URZ, 0x1, UR41 ;  /* 0x000000013f047899 */ /* 0x000fe40008011629 */
[----:B------:R-:W-:Y:S02]  /*6650*/  UISETP.GT.U32.AND UP1, UPT, UR41, 0x1, UPT ;  /* 0x000000012900788c */ /* 0x000fe4000bf24070 */
[----:B------:R-:W-:Y:S02]  /*6660*/  ULOP3.LUT UR4, UR4, 0x1, URZ, 0xc0, !UPT ;  /* 0x0000000104047892 */ /* 0x000fe4000f8ec03f */
[----:B------:R-:W-:-:S02]  /*6670*/  UISETP.LT.U32.AND UP1, UPT, UR43, 0x2, UP1 ;  /* 0x000000022b00788c */ /* 0x000fc40008f21070 */
[----:B------:R-:W-:Y:S02]  /*6680*/  UISETP.NE.U32.AND UP0, UPT, UR4, 0x1, UPT ;  /* 0x000000010400788c */ /* 0x000fe4000bf05070 */
[----:B------:R-:W-:Y:S02]  /*6690*/  USEL UR5, URZ, 0x1, !UP1 ;  /* 0x000000013f057887 */ /* 0x000fe4000c800000 */
[----:B------:R-:W-:Y:S02]  /*66a0*/  UISETP.GT.U32.AND UP0, UPT, UR43, 0x1, !UP0 ;  /* 0x000000012b00788c */ /* 0x000fe4000c704070 */
[----:B------:R-:W-:Y:S02]  /*66b0*/  ULOP3.LUT UR41, UR41, 0x1, URZ, 0xc0, !UPT ;  /* 0x0000000129297892 */ /* 0x000fe4000f8ec03f */
[----:B------:R-:W-:-:S04]  /*66c0*/  USEL UR4, URZ, 0x1, !UP0 ;  /* 0x000000013f047887 */ /* 0x000fc8000c000000 */
[----:B------:R-:W-:Y:S01]  /*66d0*/  ULOP3.LUT UR40, UR4, UR40, UR5, 0x96, !UPT ;  /* 0x0000002804287292 */ /* 0x000fe2000f8e9605 */
[----:B------:R-:W-:Y:S11]  /*66e0*/  @P0 BRA `(.L_x_162) ;  /* 0xffffffac00380947 */ /* 0x000ff6000383ffff */
[----:B------:R-:W-:Y:S05]  /*66f0*/  EXIT ;  /* 0x000000000000794d */ /* 0x000fea0003800000 */
.L_x_7:
        /* <DEDUP_REMOVED lines=26> */
.L_x_164:
[----:B------:R-:W0:Y:S01]  /*68a0*/  LDC.64 R28, c[0x0][0x640] ;  /* 0x00019000ff1c7b82 */ /* 0x000e220000000a00 */
[-CC-:B------:R-:W-:Y:S01]  /*68b0*/  SHF.R.U64 R21, R14, R6.reuse, R15.reuse ;  /* 0x000000060e157219 */ /* 0x180fe2000000120f */
[----:B------:R-:W-:Y:S01]  /*68c0*/  IMAD.MOV.U32 R30, RZ, RZ, 0x1 ;  /* 0x00000001ff1e7424 */ /* 0x000fe200078e00ff */
[----:B------:R-:W-:Y:S02]  /*68d0*/  SHF.R.U32.HI R6, RZ, R6, R15 ;  /* 0x00000006ff067219 */ /* 0x000fe4000001160f */
[----:B------:R-:W-:-:S03]  /*68e0*/  IADD3 R13, P0, RZ, -R21, RZ ;  /* 0x80000015ff0d7210 */ /* 0x000fc60007f1e0ff */
[----:B------:R-:W1:Y:S02]  /*68f0*/  LDC R12, c[0x0][0x618] ;  /* 0x00018600ff0c7b82 */ /* 0x000e640000000800 */
[----:B------:R-:W-:-:S04]  /*6900*/  IMAD.X R9, RZ, RZ, ~R6, P0 ;  /* 0x000000ffff097224 */ /* 0x000fc800000e0e06 */
[-C--:B------:R-:W-:Y:S02]  /*6910*/  IMAD R6, R9, R24.reuse, RZ ;  /* 0x0000001809067224 */ /* 0x080fe400078e02ff */
[----:B------:R-:W2:Y:S01]  /*6920*/  LDC R14, c[0x0][0x608] ;  /* 0x00018200ff0e7b82 */ /* 0x000ea20000000800 */
[----:B------:R-:W-:-:S04]  /*6930*/  IMAD.WIDE.U32 R8, R13, R24, R16 ;  /* 0x000000180d087225 */ /* 0x000fc800078e0010 */
[----:B------:R-:W-:-:S03]  /*6940*/  IMAD R13, R13, R25, R6 ;  /* 0x000000190d0d7224 */ /* 0x000fc600078e0206 */
[----:B------:R-:W3:Y:S01]  /*6950*/  LDC R27, c[0x0][0x658] ;  /* 0x00019600ff1b7b82 */ /* 0x000ee20000000800 */
[----:B------:R-:W-:Y:S01]  /*6960*/  IMAD.IADD R9, R9, 0x1, R13 ;  /* 0x0000000109097824 */ /* 0x000fe200078e020d */
[----:B0-----:R-:W-:-:S04]  /*6970*/  ISETP.NE.U32.AND P0, PT, R28, RZ, PT ;  /* 0x000000ff1c00720c */ /* 0x001fc80003f05070 */
[----:B------:R-:W-:Y:S02]  /*6980*/  ISETP.NE.AND.EX P0, PT, R29, RZ, PT, P0 ;  /* 0x000000ff1d00720c */ /* 0x000fe40003f05300 */
[----:B------:R-:W0:Y:S01]  /*6990*/  LDC R22, c[0x0][0x600] ;  /* 0x00018000ff167b82 */ /* 0x000e220000000800 */
[-CC-:B-1----:R-:W-:Y:S01]  /*69a0*/  SHF.R.U64 R10, R8, R12.reuse, R9.reuse ;  /* 0x0000000c080a7219 */ /* 0x182fe20000001209 */
[----:B------:R-:W-:Y:S01]  /*69b0*/  IMAD.MOV.U32 R8, RZ, RZ, -0x1 ;  /* 0xffffffffff087424 */ /* 0x000fe200078e00ff */
[----:B------:R-:W-:-:S05]  /*69c0*/  SHF.R.U32.HI R9, RZ, R12, R9 ;  /* 0x0000000cff097219 */ /* 0x000fca0000011609 */
[----:B------:R-:W1:Y:S01]  /*69d0*/  LDC R24, c[0x0][0x648] ;  /* 0x00019200ff187b82 */ /* 0x000e620000000800 */
[-CC-:B--2---:R-:W-:Y:S02]  /*69e0*/  SHF.R.U64 R23, R10, R14.reuse, R9.reuse ;  /* 0x0000000e0a177219 */ /* 0x184fe40000001209 */
[----:B------:R-:W-:-:S05]  /*69f0*/  SHF.R.U32.HI R6, RZ, R14, R9 ;  /* 0x0000000eff067219 */ /* 0x000fca0000011609 */
[----:B------:R-:W2:Y:S01]  /*6a00*/  LDC R26, c[0x0][0x638] ;  /* 0x00018e00ff1a7b82 */ /* 0x000ea20000000800 */
[-C--:B---3--:R-:W-:Y:S02]  /*6a10*/  SHF.L.U32 R8, R8, R27.reuse, RZ ;  /* 0x0000001b08087219 */ /* 0x088fe400000006ff */
[-CC-:B------:R-:W-:Y:S02]  /*6a20*/  SHF.R.U64 R25, R23, R27.reuse, R6.reuse ;  /* 0x0000001b17197219 */ /* 0x180fe40000001206 */
[----:B------:R-:W-:Y:S02]  /*6a30*/  LOP3.LUT R32, RZ, R8, RZ, 0x33, !PT ;  /* 0x00000008ff207212 */ /* 0x000fe400078e33ff */
[----:B------:R-:W-:Y:S01]  /*6a40*/  SHF.R.U32.HI R9, RZ, R27, R6 ;  /* 0x0000001bff097219 */ /* 0x000fe20000011606 */
[----:B------:R-:W3:Y:S01]  /*6a50*/  LDC R31, c[0x0][0x610] ;  /* 0x00018400ff1f7b82 */ /* 0x000ee20000000800 */
[----:B------:R-:W-:Y:S01]  /*6a60*/  IMAD.MOV.U32 R8, RZ, RZ, R25 ;  /* 0x000000ffff087224 */ /* 0x000fe200078e0019 */
[----:B------:R-:W-:Y:S06]  /*6a70*/  @!P0 BRA `(.L_x_165) ;  /* 0x0000000000288947 */ /* 0x000fec0003800000 */
        /* <DEDUP_REMOVED lines=10> */
.L_x_165:
[----:B------:R-:W-:Y:S02]  /*6b20*/  ISETP.NE.AND P0, PT, R2, 0x1, PT ;  /* 0x000000010200780c */ /* 0x000fe40003f05270 */
[----:B-1----:R-:W-:Y:S01]  /*6b30*/  SHF.R.U64 R6, R8, R24, R9 ;  /* 0x0000001808067219 */ /* 0x002fe20000001209 */
[----:B0-----:R-:W-:Y:S01]  /*6b40*/  VIADD R9, R22, 0xffffffff ;  /* 0xffffffff16097836 */ /* 0x001fe20000000000 */
[----:B------:R-:W-:Y:S02]  /*6b50*/  SHF.L.U32 R30, R30, R27, RZ ;  /* 0x0000001b1e1e7219 */ /* 0x000fe400000006ff */
[----:B------:R-:W-:Y:S01]  /*6b60*/  LOP3.LUT R5, R23, R32, RZ, 0xc0, !PT ;  /* 0x0000002017057212 */ /* 0x000fe200078ec0ff */
[----:B------:R-:W-:-:S04]  /*6b70*/  IMAD.MOV R8, RZ, RZ, -R6 ;  /* 0x000000ffff087224 */ /* 0x000fc800078e0a06 */
[----:B------:R-:W-:Y:S01]  /*6b80*/  IMAD R6, R30, R6, R5 ;  /* 0x000000061e067224 */ /* 0x000fe200078e0205 */
[----:B------:R-:W-:Y:S01]  /*6b90*/  LOP3.LUT R5, R10, R9, RZ, 0xc0, !PT ;  /* 0x000000090a057212 */ /* 0x000fe200078ec0ff */
[----:B------:R-:W-:Y:S02]  /*6ba0*/  @P0 IMAD R3, R7, R20, R4 ;  /* 0x0000001407030224 */ /* 0x000fe400078e0204 */
[----:B--2---:R-:W-:Y:S02]  /*6bb0*/  IMAD R4, R8, R26, R25 ;  /* 0x0000001a08047224 */ /* 0x004fe400078e0219 */
[----:B---3--:R-:W-:Y:S02]  /*6bc0*/  IMAD R3, R6, R31, R3 ;  /* 0x0000001f06037224 */ /* 0x008fe400078e0203 */
[----:B------:R-:W-:Y:S02]  /*6bd0*/  IMAD R4, R4, R22, R5 ;  /* 0x0000001604047224 */ /* 0x000fe400078e0205 */
[----:B------:R-:W-:-:S02]  /*6be0*/  IMAD.MOV.U32 R8, RZ, RZ, 0x1 ;  /* 0x00000001ff087424 */ /* 0x000fc400078e00ff */
[----:B------:R-:W-:Y:S01]  /*6bf0*/  IMAD.MOV.U32 R6, RZ, RZ, R21 ;  /* 0x000000ffff067224 */ /* 0x000fe200078e0015 */
[----:B------:R-:W-:Y:S02]  /*6c00*/  SEL R13, R4, R3, !P0 ;  /* 0x00000003040d7207 */ /* 0x000fe40004000000 */
[----:B------:R-:W-:-:S07]  /*6c10*/  SEL R19, R3, R4, !P0 ;  /* 0x0000000403137207 */ /* 0x000fce0004000000 */
.L_x_163:
[----:B------:R-:W-:-:S08]  /*6c20*/  NOP ;  /* 0x0000000000007918 */ /* 0x000fd00000000000 */
[----:B------:R-:W0:-:S00]  /*6c30*/  USETMAXREG.DEALLOC.CTAPOOL 0x28 ;  /* 0x00000028000079c8 */ /* 0x000e0000080e0500 */
[----:B0-----:R-:W-:-:S13]  /*6c40*/  ISETP.NE.AND P0, PT, R0, RZ, PT ;  /* 0x000000ff0000720c */ /* 0x001fda0003f05270 */
[----:B------:R-:W-:Y:S05]  /*6c50*/  @P0 EXIT ;  /* 0x000000000000094d */ /* 0x000fea0003800000 */
[----:B------:R-:W-:Y:S01]  /*6c60*/  LOP3.LUT P0, RZ, R8, 0xff, RZ, 0xc0, !PT ;  /* 0x000000ff08ff7812 */ /* 0x000fe2000780c0ff */
[----:B------:R-:W-:Y:S02]  /*6c70*/  IMAD.MOV.U32 R10, RZ, RZ, 0x1 ;  /* 0x00000001ff0a7424 */ /* 0x000fe400078e00ff */
[----:B------:R-:W-:-:S10]  /*6c80*/  IMAD.MOV.U32 R9, RZ, RZ, RZ ;  /* 0x000000ffff097224 */ /* 0x000fd400078e00ff */
[----:B------:R-:W-:Y:S05]  /*6c90*/  @!P0 BRA `(.L_x_166) ;  /* 0x0000000c004c8947 */ /* 0x000fea0003800000 */
[----:B------:R-:W0:Y:S01]  /*6ca0*/  LDC R0, c[0x0][0x28c] ;  /* 0x0000a300ff007b82 */ /* 0x000e220000000800 */
[----:B------:R-:W-:Y:S01]  /*6cb0*/  ULDC UR6, c[0x0][0x658] ;  /* 0x0001960000067ab9 */ /* 0x000fe20000000800 */
[----:B------:R-:W-:Y:S01]  /*6cc0*/  UMOV UR7, 0xffffffff ;  /* 0xffffffff00077882 */ /* 0x000fe20000000000 */
[----:B------:R-:W-:Y:S01]  /*6cd0*/  BSSY B0, `(.L_x_166) ;  /* 0x00000cf000007945 */ /* 0x000fe20003800000 */
[----:B------:R-:W-:Y:S01]  /*6ce0*/  USHF.L.U32 UR7, UR7, UR6, URZ ;  /* 0x0000000607077299 */ /* 0x000fe2000800063f */
[----:B------:R-:W-:Y:S01]  /*6cf0*/  LOP3.LUT R12, R18, 0x2, RZ, 0xfc, !PT ;  /* 0x00000002120c7812 */ /* 0x000fe200078efcff */
[----:B------:R-:W-:Y:S01]  /*6d00*/  IMAD.MOV.U32 R10, RZ, RZ, 0x1 ;  /* 0x00000001ff0a7424 */ /* 0x000fe200078e00ff */
[----:B------:R-:W-:Y:S01]  /*6d10*/  ULDC UR5, c[0x0][0x600] ;  /* 0x0001800000057ab9 */ /* 0x000fe20000000800 */
[----:B------:R-:W1:Y:S01]  /*6d20*/  S2UR UR4, SR_CgaCtaId ;  /* 0x00000000000479c3 */ /* 0x000e620000008800 */
[----:B------:R-:W-:Y:S01]  /*6d30*/  IMAD.MOV.U32 R9, RZ, RZ, RZ ;  /* 0x000000ffff097224 */ /* 0x000fe200078e00ff */
[----:B------:R-:W-:Y:S01]  /*6d40*/  UMOV UR8, 0x1 ;  /* 0x0000000100087882 */ /* 0x000fe20000000000 */
[----:B------:R-:W-:-:S02]  /*6d50*/  UIADD3 UR5, UR5, -0x1, URZ ;  /* 0xffffffff05057890 */ /* 0x000fc4000fffe03f */
[----:B------:R-:W-:Y:S02]  /*6d60*/  USHF.L.U32 UR21, UR8, UR6, URZ ;  /* 0x0000000608157299 */ /* 0x000fe4000800063f */
[----:B------:R-:W-:Y:S01]  /*6d70*/  ULOP3.LUT UR13, URZ, UR7, URZ, 0x33, !UPT ;  /* 0x000000073f0d7292 */ /* 0x000fe2000f8e333f */
[----:B------:R-:W-:Y:S01]  /*6d80*/  ULDC.64 UR30, c[0x0][0x198] ;  /* 0x00006600001e7ab9 */ /* 0x000fe20000000a00 */
[----:B0-----:R-:W-:-:S05]  /*6d90*/  VIADD R0, R0, 0x3f ;  /* 0x0000003f00007836 */ /* 0x001fca0000000000 */
[----:B------:R-:W-:Y:S01]  /*6da0*/  SHF.R.S32.HI R3, RZ, 0x1f, R0 ;  /* 0x0000001fff037819 */ /* 0x000fe20000011400 */
[----:B-1----:R-:W-:-:S03]  /*6db0*/  USHF.L.U32 UR4, UR4, 0x4, URZ ;  /* 0x0000000404047899 */ /* 0x002fc6000800063f */
[----:B------:R-:W-:Y:S01]  /*6dc0*/  LEA.HI R3, R3, R0, RZ, 0x6 ;  /* 0x0000000003037211 */ /* 0x000fe200078f30ff */
[----:B------:R-:W-:-:S03]  /*6dd0*/  IMAD.MOV.U32 R0, RZ, RZ, 0x1 ;  /* 0x00000001ff007424 */ /* 0x000fc600078e00ff */
[--C-:B------:R-:W-:Y:S02]  /*6de0*/  SHF.R.S32.HI R8, RZ, 0x6, R3.reuse ;  /* 0x00000006ff087819 */ /* 0x100fe40000011403 */
[----:B------:R-:W-:-:S03]  /*6df0*/  PRMT R3, R0, 0x7610, R3 ;  /* 0x0000761000037816 */ /* 0x000fc60000000003 */
[----:B------:R-:W-:-:S07]  /*6e00*/  VIADD R0, R8, 0x1 ;  /* 0x0000000108007836 */ /* 0x000fce0000000000 */
.L_x_177:
[----:B------:R-:W-:-:S03]  /*6e10*/  UMOV UR6, 0xffffffff ;  /* 0xffffffff00067882 */ /* 0x000fc60000000000 */
[----:B------:R-:W-:Y:S05]  /*6e20*/  BRA.DIV UR6, `(.L_x_167) ;  /* 0x0000000e06887947 */ /* 0x000fea000b800000 */
[----:B------:R-:W-:-:S13]  /*6e30*/  ELECT P6, URZ, PT ;  /* 0x00000000003f782f */ /* 0x000fda00038c0000 */
.L_x_186:
[----:B------:R-:W-:Y:S04]  /*6e40*/  BSSY B1, `(.L_x_168) ;  /* 0x0000044000017945 */ /* 0x000fe80003800000 */
[----:B------:R-:W-:Y:S05]  /*6e50*/  @!P6 BRA `(.L_x_169) ;  /* 0x000000040008e947 */ /* 0x000fea0003800000 */
[----:B------:R-:W0:Y:S02]  /*6e60*/  LDC R4, c[0x0][0x28c] ;  /* 0x0000a300ff047b82 */ /* 0x000e240000000800 */
[----:B0-----:R-:W-:-:S13]  /*6e70*/  ISETP.GE.AND P0, PT, R4, 0x1, PT ;  /* 0x000000010400780c */ /* 0x001fda0003f06270 */
[----:B------:R-:W-:Y:S05]  /*6e80*/  @!P0 BRA `(.L_x_169) ;  /* 0x0000000000fc8947 */ /* 0x000fea0003800000 */
[----:B------:R-:W-:Y:S02]  /*6e90*/  IMAD.SHL.U32 R19, R19, 0x80, RZ ;  /* 0x0000008013137824 */ /* 0x000fe400078e00ff */
[----:B------:R-:W-:Y:S02]  /*6ea0*/  IMAD.SHL.U32 R15, R13, 0x80, RZ ;  /* 0x000000800d0f7824 */ /* 0x000fe400078e00ff */
[----:B------:R-:W-:Y:S02]  /*6eb0*/  IMAD.MOV.U32 R21, RZ, RZ, RZ ;  /* 0x000000ffff157224 */ /* 0x000fe400078e00ff */
[----:B------:R-:W-:Y:S02]  /*6ec0*/  IMAD.U32 R23, RZ, RZ, UR4 ;  /* 0x00000004ff177e24 */ /* 0x000fe4000f8e00ff */
[----:B------:R-:W-:Y:S02]  /*6ed0*/  IMAD.MOV.U32 R4, RZ, RZ, R0 ;  /* 0x000000ffff047224 */ /* 0x000fe400078e0000 */
[----:B------:R-:W-:-:S02]  /*6ee0*/  IMAD.MOV.U32 R5, RZ, RZ, R10 ;  /* 0x000000ffff057224 */ /* 0x000fc400078e000a */
[----:B------:R-:W-:Y:S02]  /*6ef0*/  IMAD.MOV.U32 R7, RZ, RZ, R9 ;  /* 0x000000ffff077224 */ /* 0x000fe400078e0009 */
[----:B------:R-:W-:-:S07]  /*6f00*/  VIADD R25, R19, 0x40 ;  /* 0x0000004013197836 */ /* 0x000fce0000000000 */
.L_x_172:
[----:B------:R-:W0:Y:S01]  /*6f10*/  S2R R22, SR_CgaCtaId ;  /* 0x0000000000167919 */ /* 0x000e220000008800 */
[----:B------:R-:W-:Y:S02]  /*6f20*/  MOV R13, 0x400 ;  /* 0x00000400000d7802 */ /* 0x000fe40000000f00 */
[----:B------:R-:W-:-:S13]  /*6f30*/  ISETP.NE.AND P1, PT, R11, RZ, PT ;  /* 0x000000ff0b00720c */ /* 0x000fda0003f25270 */
[----:B------:R-:W1:Y:S01]  /*6f40*/  @!P1 LDC R14, c[0x0][0x500] ;  /* 0x00014000ff0e9b82 */ /* 0x000e620000000800 */
[----:B0-----:R-:W-:Y:S02]  /*6f50*/  LEA R24, R22, R13, 0x18 ;  /* 0x0000000d16187211 */ /* 0x001fe400078ec0ff */
[----:B------:R-:W-:-:S03]  /*6f60*/  SHF.L.U32 R13, R5, 0x1f, RZ ;  /* 0x0000001f050d7819 */ /* 0x000fc600000006ff */
[----:B------:R-:W-:-:S04]  /*6f70*/  IMAD R20, R7, 0x8, R24 ;  /* 0x0000000807147824 */ /* 0x000fc800078e0218 */
[----:B------:R-:W0:Y:S02]  /*6f80*/  SYNCS.PHASECHK.TRANS64.TRYWAIT P0, [R20+URZ+0x10], R13 ;  /* 0x0000100d140075a7 */ /* 0x000e24000800017f */
[----:B01----:R-:W-:Y:S05]  /*6f90*/  @!P0 BRA `(.L_x_170) ;  /* 0x0000000c004c8947 */ /* 0x003fea0003800000 */
.L_x_187:
[----:B0-----:R-:W-:Y:S01]  /*6fa0*/  PRMT R13, R12, 0x9910, RZ ;  /* 0x000099100c0d7816 */ /* 0x001fe200000000ff */
[----:B------:R0:W-:Y:S03]  /*6fb0*/  @!P1 SYNCS.ARRIVE.TRANS64 RZ, [R20+URZ], R14 ;  /* 0x0000000e14ff99a7 */ /* 0x0001e6000800003f */
[----:B------:R-:W-:-:S13]  /*6fc0*/  ISETP.NE.AND P0, PT, R13, 0x2, PT ;  /* 0x000000020d00780c */ /* 0x000fda0003f05270 */
[----:B0-----:R-:W-:Y:S05]  /*6fd0*/  @P0 BRA `(.L_x_171) ;  /* 0x0000000000040947 */ /* 0x001fea0003800000 */
[----:B------:R-:W-:Y:S01]  /*6fe0*/  BPT.TRAP 0x1 ;  /* 0x000000040000795c */ /* 0x000fe20000300000 */
.L_x_171:
[----:B------:R-:W-:Y:S01]  /*6ff0*/  IMAD R13, R7, 0x8, R22 ;  /* 0x00000008070d7824 */ /* 0x000fe200078e0216 */
[----:B------:R-:W-:Y:S01]  /*7000*/  R2UR UR25, R20 ;  /* 0x00000000141972ca */ /* 0x000fe200000e0000 */
[----:B------:R-:W-:Y:S01]  /*7010*/  VIADD R4, R4, 0xffffffff ;  /* 0xffffffff04047836 */ /* 0x000fe20000000000 */
[----:B------:R-:W-:Y:S01]  /*7020*/  R2UR UR27, R23 ;  /* 0x00000000171b72ca */ /* 0x000fe200000e0000 */
[----:B------:R-:W-:Y:S01]  /*7030*/  IMAD.SHL.U32 R13, R13, 0x400, RZ ;  /* 0x000004000d0d7824 */ /* 0x000fe200078e00ff */
[----:B------:R-:W-:Y:S01]  /*7040*/  R2UR UR28, R6 ;  /* 0x00000000061c72ca */ /* 0x000fe200000e0000 */
[----:B------:R-:W-:Y:S01]  /*7050*/  UIADD3 UR6, UP0, UR30, 0xf0, URZ ;  /* 0x000000f01e067890 */ /* 0x000fe2000ff1e03f */
[----:B------:R-:W-:Y:S01]  /*7060*/  R2UR UR26, R19 ;  /* 0x00000000131a72ca */ /* 0x000fe200000e0000 */
[--C-:B------:R-:W-:Y:S01]  /*7070*/  IMAD R13, R13, 0x2, R24.reuse ;  /* 0x000000020d0d7824 */ /* 0x100fe200078e0218 */
[----:B------:R-:W-:Y:S01]  /*7080*/  R2UR UR18, R25 ;  /* 0x00000000191272ca */ /* 0x000fe200000e0000 */
[----:B------:R-:W-:Y:S01]  /*7090*/  IMAD R24, R7, 0x4000, R24 ;  /* 0x0000400007187824 */ /* 0x000fe200078e0218 */
[----:B------:R-:W-:Y:S01]  /*70a0*/  UIADD3 UR32, UP1, UR30, 0x1f0, URZ ;  /* 0x000001f01e207890 */ /* 0x000fe2000ff3e03f */
[----:B------:R-:W-:Y:S01]  /*70b0*/  R2UR UR10, R21 ;  /* 0x00000000150a72ca */ /* 0x000fe200000e0000 */
[----:B------:R-:W-:Y:S01]  /*70c0*/  UIADD3.X UR7, URZ, UR31, URZ, UP0, !UPT ;  /* 0x0000001f3f077290 */ /* 0x000fe200087fe43f */
[----:B------:R-:W-:Y:S01]  /*70d0*/  R2UR UR16, R13 ;  /* 0x000000000d1072ca */ /* 0x000fe200000e0000 */
[----:B------:R-:W-:Y:S01]  /*70e0*/  VIADD R7, R7, 0x1 ;  /* 0x0000000107077836 */ /* 0x000fe20000000000 */
[----:B------:R-:W-:Y:S01]  /*70f0*/  R2UR UR8, R24 ;  /* 0x00000000180872ca */ /* 0x000fe200000e0000 */
[----:B------:R-:W-:Y:S01]  /*7100*/  UIADD3.X UR33, URZ, UR31, URZ, UP1, !UPT ;  /* 0x0000001f3f217290 */ /* 0x000fe20008ffe43f */
[----:B------:R-:W-:Y:S01]  /*7110*/  R2UR UR11, R15 ;  /* 0x000000000f0b72ca */ /* 0x000fe200000e0000 */
[----:B------:R-:W-:Y:S01]  /*7120*/  UMOV UR22, 0xf0000 ;  /* 0x000f000000167882 */ /* 0x000fe20000000000 */
[----:B------:R-:W-:Y:S01]  /*7130*/  ISETP.GT.AND P1, PT, R4, 0x1, PT ;  /* 0x000000010400780c */ /* 0x000fe20003f24270 */
[----:B------:R-:W-:Y:S01]  /*7140*/  UMOV UR14, 0x0 ;  /* 0x00000000000e7882 */ /* 0x000fe20000000000 */
[----:B------:R-:W-:Y:S01]  /*7150*/  ISETP.NE.AND P0, PT, R7, 0x2, PT ;  /* 0x000000020700780c */ /* 0x000fe20003f05270 */
[----:B------:R-:W-:Y:S01]  /*7160*/  UMOV UR15, 0x10000000 ;  /* 0x10000000000f7882 */ /* 0x000fe20000000000 */
[----:B------:R-:W-:Y:S01]  /*7170*/  UMOV UR17, UR25 ;  /* 0x0000001900117c82 */ /* 0x000fe20008000000 */
[----:B------:R-:W-:Y:S01]  /*7180*/  UMOV UR19, UR27 ;  /* 0x0000001b00137c82 */ /* 0x000fe20008000000 */
[----:B------:R-:W-:Y:S01]  /*7190*/  UMOV UR20, UR28 ;  /* 0x0000001c00147c82 */ /* 0x000fe20008000000 */
[----:B------:R-:W-:Y:S01]  /*71a0*/  UIADD3 UR24, UR16, 0x100, URZ ;  /* 0x0000010010187890 */ /* 0x000fe2000fffe03f */
[----:B------:R-:W-:Y:S01]  /*71b0*/  SEL R14, RZ, 0x1, P0 ;  /* 0x00000001ff0e7807 */ /* 0x000fe20000000000 */
[----:B------:R-:W-:Y:S01]  /*71c0*/  UIADD3 UR16, UR16, 0x2100, URZ ;  /* 0x0000210010107890 */ /* 0x000fe2000fffe03f */
[----:B------:R-:W-:Y:S01]  /*71d0*/  VIADD R21, R21, 0x40 ;  /* 0x0000004015157836 */ /* 0x000fe20000000000 */
[----:B------:R-:W-:Y:S01]  /*71e0*/  UIADD3 UR8, UR8, 0x8100, URZ ;  /* 0x0000810008087890 */ /* 0x000fe2000fffe03f */
[----:B------:R-:W-:Y:S01]  /*71f0*/  LOP3.LUT R5, R5, R14, RZ, 0x3c, !PT ;  /* 0x0000000e05057212 */ /* 0x000fe200078e3cff */
[----:B------:R-:W-:Y:S01]  /*7200*/  UMOV UR9, UR25 ;  /* 0x0000001900097c82 */ /* 0x000fe20008000000 */
[----:B------:R-:W-:Y:S01]  /*7210*/  UMOV UR12, UR28 ;  /* 0x0000001c000c7c82 */ /* 0x000fe20008000000 */
[----:B------:R-:W-:Y:S01]  /*7220*/  VIADD R23, R23, 0x40 ;  /* 0x0000004017177836 */ /* 0x000fe20000000000 */
[----:B------:R0:W-:Y:S01]  /*7230*/  UTMALDG.3D.MULTICAST [UR24], [UR6], UR22, desc[UR14] ;  /* 0x00000e18060073b4 */ /* 0x0001e20008011816 */
[----:B------:R-:W-:Y:S01]  /*7240*/  SEL R7, R7, RZ, P0 ;  /* 0x000000ff07077207 */ /* 0x000fe20000000000 */
[----:B------:R0:W-:Y:S02]  /*7250*/  UTMALDG.3D.MULTICAST [UR16], [UR6], UR22, desc[UR14] ;  /* 0x00000e10060073b4 */ /* 0x0001e40008011816 */
[----:B------:R0:W-:Y:S02]  /*7260*/  UTMALDG.3D [UR8], [UR32], desc[UR14] ;  /* 0x00000e08200075b4 */ /* 0x0001e40008011000 */
[----:B0-----:R-:W-:Y:S05]  /*7270*/  @P1 BRA `(.L_x_172) ;  /* 0xfffffffc00241947 */ /* 0x001fea000383ffff */
.L_x_169:
[----:B------:R-:W-:Y:S05]  /*7280*/  BSYNC B1 ;  /* 0x0000000000017941 */ /* 0x000fea0003800000 */
.L_x_168:
[----:B------:R-:W-:Y:S01]  /*7290*/  LOP3.LUT P1, RZ, R3, 0xff, RZ, 0xc0, !PT ;  /* 0x000000ff03ff7812 */ /* 0x000fe2000782c0ff */
[----:B------:R-:W-:Y:S01]  /*72a0*/  IMAD.IADD R9, R8, 0x1, R9 ;  /* 0x0000000108097824 */ /* 0x000fe200078e0209 */
[----:B------:R-:W-:Y:S01]  /*72b0*/  IADD3 R16, P2, R16, UR36, RZ ;  /* 0x0000002410107c10 */ /* 0x000fe2000ff5e0ff */
[----:B------:R-:W-:Y:S01]  /*72c0*/  ULDC.64 UR6, c[0x0][0x650] ;  /* 0x0001940000067ab9 */ /* 0x000fe20000000a00 */
[----:B------:R-:W-:Y:S01]  /*72d0*/  BSSY B1, `(.L_x_173) ;  /* 0x000006c000017945 */ /* 0x000fe20003800000 */
[----:B------:R-:W-:Y:S01]  /*72e0*/  IMAD.MOV.U32 R19, RZ, RZ, -0x1 ;  /* 0xffffffffff137424 */ /* 0x000fe200078e00ff */
[----:B------:R-:W-:Y:S01]  /*72f0*/  SHF.R.U32.HI R3, RZ, 0x1, R9 ;  /* 0x00000001ff037819 */ /* 0x000fe20000011609 */
[----:B------:R-:W-:Y:S01]  /*7300*/  IMAD.MOV.U32 R13, RZ, RZ, -0x1 ;  /* 0xffffffffff0d7424 */ /* 0x000fe200078e00ff */
[----:B------:R-:W-:Y:S01]  /*7310*/  ISETP.GT.U32.AND P0, PT, R9, 0x1, PT ;  /* 0x000000010900780c */ /* 0x000fe20003f04070 */
[----:B------:R-:W-:Y:S01]  /*7320*/  IMAD.MOV.U32 R6, RZ, RZ, -0x1 ;  /* 0xffffffffff067424 */ /* 0x000fe200078e00ff */
[----:B------:R-:W-:-:S02]  /*7330*/  LOP3.LUT R3, R3, 0x1, RZ, 0xc0, !PT ;  /* 0x0000000103037812 */ /* 0x000fc400078ec0ff */
[----:B------:R-:W-:Y:S01]  /*7340*/  ISETP.LT.U32.AND P0, PT, R8, 0x2, P0 ;  /* 0x000000020800780c */ /* 0x000fe20000701070 */
[----:B------:R-:W0:Y:S01]  /*7350*/  @P1 S2R R5, SR_CgaCtaId ;  /* 0x0000000000051919 */ /* 0x000e220000008800 */
[----:B------:R-:W-:Y:S02]  /*7360*/  @P1 MOV R4, 0x400 ;  /* 0x0000040000041802 */ /* 0x000fe40000000f00 */
[----:B------:R-:W-:Y:S02]  /*7370*/  IADD3.X R17, R17, UR42, RZ, P2, !PT ;  /* 0x0000002a11117c10 */ /* 0x000fe400097fe4ff */
[----:B------:R-:W-:Y:S02]  /*7380*/  ISETP.GE.U32.AND P2, PT, R16, UR6, PT ;  /* 0x0000000610007c0c */ /* 0x000fe4000bf46070 */
[----:B------:R-:W-:Y:S02]  /*7390*/  LOP3.LUT R9, R9, 0x1, RZ, 0xc0, !PT ;  /* 0x0000000109097812 */ /* 0x000fe400078ec0ff */
[----:B0-----:R-:W-:-:S04]  /*73a0*/  @P1 LEA R4, R5, R4, 0x18 ;  /* 0x0000000405041211 */ /* 0x001fc800078ec0ff */
[----:B------:R0:W-:Y:S01]  /*73b0*/  @P1 SYNCS.ARRIVE.TRANS64.A1T0 RZ, [R4+URZ+0x38], RZ ;  /* 0x000038ff04ff19a7 */ /* 0x0001e2000810003f */
[----:B------:R-:W-:Y:S02]  /*73c0*/  ISETP.NE.U32.AND P1, PT, R3, 0x1, PT ;  /* 0x000000010300780c */ /* 0x000fe40003f25070 */
[----:B------:R-:W-:Y:S02]  /*73d0*/  SEL R3, RZ, 0x1, !P0 ;  /* 0x00000001ff037807 */ /* 0x000fe40004000000 */
[----:B------:R-:W-:Y:S02]  /*73e0*/  ISETP.GE.U32.AND.EX P0, PT, R17, UR7, PT, P2 ;  /* 0x0000000711007c0c */ /* 0x000fe4000bf06120 */
[----:B------:R-:W-:-:S04]  /*73f0*/  ISETP.GT.U32.AND P1, PT, R8, 0x1, !P1 ;  /* 0x000000010800780c */ /* 0x000fc80004f24070 */
[----:B0-----:R-:W-:-:S04]  /*7400*/  SEL R4, RZ, 0x1, !P1 ;  /* 0x00000001ff047807 */ /* 0x001fc80004800000 */
[--C-:B------:R-:W-:Y:S02]  /*7410*/  LOP3.LUT R10, R4, R10, R3.reuse, 0x96, !PT ;  /* 0x0000000a040a7212 */ /* 0x100fe400078e9603 */
[----:B------:R-:W-:Y:S02]  /*7420*/  PRMT R4, RZ, 0x7610, R4 ;  /* 0x00007610ff047816 */ /* 0x000fe40000000004 */
[----:B------:R-:W-:Y:S01]  /*7430*/  PRMT R3, RZ, 0x7610, R3 ;  /* 0x00007610ff037816 */ /* 0x000fe20000000003 */
[----:B------:R-:W-:Y:S06]  /*7440*/  @P0 BRA `(.L_x_174) ;  /* 0x0000000400500947 */ /* 0x000fec0003800000 */
[----:B------:R-:W0:Y:S01]  /*7450*/  S2R R15, SR_CTAID.X ;  /* 0x00000000000f7919 */ /* 0x000e220000002500 */
[----:B------:R-:W-:Y:S01]  /*7460*/  ULDC.64 UR6, c[0x0][0x628] ;  /* 0x00018a0000067ab9 */ /* 0x000fe20000000a00 */
[----:B------:R-:W1:Y:S01]  /*7470*/  LDC R20, c[0x0][0x144] ;  /* 0x00005100ff147b82 */ /* 0x000e620000000800 */
[----:B------:R-:W-:Y:S01]  /*7480*/  ISETP.NE.U32.AND P0, PT, RZ, UR6, PT ;  /* 0x00000006ff007c0c */ /* 0x000fe2000bf05070 */
[----:B------:R-:W2:Y:S01]  /*7490*/  S2R R13, SR_CTAID.Y ;  /* 0x00000000000d7919 */ /* 0x000ea20000002600 */
[----:B------:R-:W-:Y:S01]  /*74a0*/  ULDC UR8, c[0x0][0x150] ;  /* 0x0000540000087ab9 */ /* 0x000fe20000000800 */
[----:B------:R-:W-:Y:S01]  /*74b0*/  ULDC UR9, c[0x0][0x630] ;  /* 0x00018c0000097ab9 */ /* 0x000fe20000000800 */
[----:B------:R-:W-:Y:S01]  /*74c0*/  ISETP.NE.AND.EX P0, PT, RZ, UR7, PT, P0 ;  /* 0x00000007ff007c0c */ /* 0x000fe2000bf05300 */
[----:B------:R-:W-:Y:S01]  /*74d0*/  IMAD.MOV.U32 R4, RZ, RZ, R16 ;  /* 0x000000ffff047224 */ /* 0x000fe200078e0010 */
[----:B0-----:R-:W-:-:S05]  /*74e0*/  I2FP.F32.U32 R5, R15 ;  /* 0x0000000f00057245 */ /* 0x001fca0000201000 */
[----:B------:R-:W-:Y:S01]  /*74f0*/  FMUL R21, R5, UR8 ;  /* 0x0000000805157c20 */ /* 0x000fe20008400000 */
[----:B------:R-:W-:-:S05]  /*7500*/  IMAD.MOV.U32 R5, RZ, RZ, R17 ;  /* 0x000000ffff057224 */ /* 0x000fca00078e0011 */
[----:B--2---:R-:W-:Y:S05]  /*7510*/  @!P0 BRA `(.L_x_175) ;  /* 0x0000000000288947 */ /* 0x004fea0003800000 */
[----:B------:R-:W-:Y:S02]  /*7520*/  ULDC UR8, c[0x0][0x634] ;  /* 0x00018d0000087ab9 */ /* 0x000fe40000000800 */
[----:B------:R-:W-:-:S05]  /*7530*/  IADD3 R5, P0, R16, UR8, RZ ;  /* 0x0000000810057c10 */ /* 0x000fca000ff1e0ff */
[----:B------:R-:W-:-:S04]  /*7540*/  IMAD.X R19, RZ, RZ, R17, P0 ;  /* 0x000000ffff137224 */ /* 0x000fc800000e0611 */
[----:B------:R-:W-:-:S04]  /*7550*/  IMAD.WIDE.U32 R6, R19, UR6, RZ ;  /* 0x0000000613067c25 */ /* 0x000fc8000f8e00ff */
[----:B------:R-:W-:-:S04]  /*7560*/  IMAD.WIDE.U32 R6, P0, R5, UR7, R6 ;  /* 0x0000000705067c25 */ /* 0x000fc8000f800006 */
[----:B------:R-:W-:-:S04]  /*7570*/  IMAD.WIDE.U32 R4, R5, UR6, RZ ;  /* 0x0000000605047c25 */ /* 0x000fc8000f8e00ff */
[----:B------:R-:W-:Y:S01]  /*7580*/  IMAD.MOV.U32 R4, RZ, RZ, R7 ;  /* 0x000000ffff047224 */ /* 0x000fe200078e0007 */
[----:B------:R-:W-:Y:S01]  /*7590*/  IADD3 RZ, P1, R5, R6, RZ ;  /* 0x0000000605ff7210 */ /* 0x000fe20007f3e0ff */
[----:B------:R-:W-:-:S04]  /*75a0*/  IMAD.X R5, RZ, RZ, RZ, P0 ;  /* 0x000000ffff057224 */ /* 0x000fc800000e06ff */
[----:B------:R-:W-:-:S08]  /*75b0*/  IMAD.WIDE.U32.X R4, R19, UR7, R4, P1 ;  /* 0x0000000713047c25 */ /* 0x000fd000088e0404 */
.L_x_175:
[--C-:B------:R-:W-:Y:S01]  /*75c0*/  SHF.R.U64 R14, R4, UR9, R5.reuse ;  /* 0x00000009040e7c19 */ /* 0x100fe20008001205 */
[----:B------:R-:W0:Y:S01]  /*75d0*/  F2I.U32.TRUNC.NTZ R21, R21 ;  /* 0x0000001500157305 */ /* 0x000e22000020f000 */
[----:B------:R-:W-:Y:S01]  /*75e0*/  SHF.R.U32.HI R4, RZ, UR9, R5 ;  /* 0x00000009ff047c19 */ /* 0x000fe20008011605 */
[----:B------:R-:W-:Y:S01]  /*75f0*/  ULDC.64 UR6, c[0x0][0x620] ;  /* 0x0001880000067ab9 */ /* 0x000fe20000000a00 */
[----:B------:R-:W-:Y:S01]  /*7600*/  IADD3 R7, P0, RZ, -R14, RZ ;  /* 0x8000000eff077210 */ /* 0x000fe20007f1e0ff */
[----:B------:R-:W-:Y:S01]  /*7610*/  ULDC.64 UR8, c[0x0][0x640] ;  /* 0x0001900000087ab9 */ /* 0x000fe20000000a00 */
[----:B------:R-:W2:Y:S03]  /*7620*/  LDC R22, c[0x0][0x148] ;  /* 0x00005200ff167b82 */ /* 0x000ea60000000800 */
[----:B------:R-:W-:Y:S01]  /*7630*/  IMAD.X R4, RZ, RZ, ~R4, P0 ;  /* 0x000000ffff047224 */ /* 0x000fe200000e0e04 */
[----:B------:R-:W-:-:S03]  /*7640*/  ISETP.NE.U32.AND P0, PT, RZ, UR8, PT ;  /* 0x00000008ff007c0c */ /* 0x000fc6000bf05070 */
[----:B------:R-:W-:Y:S01]  /*7650*/  IMAD R6, R4, UR6, RZ ;  /* 0x0000000604067c24 */ /* 0x000fe2000f8e02ff */
[----:B------:R-:W-:Y:S01]  /*7660*/  ISETP.NE.AND.EX P0, PT, RZ, UR9, PT, P0 ;  /* 0x00000009ff007c0c */ /* 0x000fe2000bf05300 */
[----:B------:R-:W-:Y:S01]  /*7670*/  IMAD.WIDE.U32 R4, R7, UR6, R16 ;  /* 0x0000000607047c25 */ /* 0x000fe2000f8e0010 */
[----:B------:R-:W-:-:S03]  /*7680*/  ULDC UR6, c[0x0][0x618] ;  /* 0x0001860000067ab9 */ /* 0x000fc60000000800 */
[----:B------:R-:W-:Y:S01]  /*7690*/  IMAD R7, R7, UR7, R6 ;  /* 0x0000000707077c24 */ /* 0x000fe2000f8e0206 */
[----:B------:R-:W-:Y:S01]  /*76a0*/  ULDC UR7, c[0x0][0x154] ;  /* 0x0000550000077ab9 */ /* 0x000fe20000000800 */
[----:B0-----:R-:W-:Y:S02]  /*76b0*/  IMAD.MOV R6, RZ, RZ, -R21 ;  /* 0x000000ffff067224 */ /* 0x001fe400078e0a15 */
[----:B------:R-:W-:Y:S02]  /*76c0*/  IMAD.IADD R5, R5, 0x1, R7 ;  /* 0x0000000105057824 */ /* 0x000fe400078e0207 */
[----:B-1----:R-:W-:Y:S01]  /*76d0*/  IMAD R15, R20, R6, R15 ;  /* 0x00000006140f7224 */ /* 0x002fe200078e020f */
[----:B------:R-:W-:Y:S02]  /*76e0*/  I2FP.F32.U32 R6, R13 ;  /* 0x0000000d00067245 */ /* 0x000fe40000201000 */
[--C-:B------:R-:W-:Y:S02]  /*76f0*/  SHF.R.U64 R19, R4, UR6, R5.reuse ;  /* 0x0000000604137c19 */ /* 0x100fe40008001205 */
[----:B------:R-:W-:Y:S01]  /*7700*/  SHF.R.U32.HI R4, RZ, UR6, R5 ;  /* 0x00000006ff047c19 */ /* 0x000fe20008011605 */
[----:B------:R-:W-:Y:S01]  /*7710*/  FMUL R6, R6, UR7 ;  /* 0x0000000706067c20 */ /* 0x000fe20008400000 */
[----:B------:R-:W-:-:S02]  /*7720*/  ULDC UR6, c[0x0][0x608] ;  /* 0x0001820000067ab9 */ /* 0x000fc40000000800 */
[--C-:B------:R-:W-:Y:S01]  /*7730*/  SHF.R.U64 R21, R19, UR6, R4.reuse ;  /* 0x0000000613157c19 */ /* 0x100fe20008001204 */
[----:B------:R0:W1:Y:S01]  /*7740*/  F2I.U32.TRUNC.NTZ R24, R6 ;  /* 0x0000000600187305 */ /* 0x000062000020f000 */
[----:B------:R-:W-:Y:S01]  /*7750*/  SHF.R.U32.HI R4, RZ, UR6, R4 ;  /* 0x00000006ff047c19 */ /* 0x000fe20008011604 */
[----:B------:R-:W-:-:S03]  /*7760*/  ULDC UR6, c[0x0][0x658] ;  /* 0x0001960000067ab9 */ /* 0x000fc60000000800 */
[--C-:B------:R-:W-:Y:S02]  /*7770*/  SHF.R.U64 R20, R21, UR6, R4.reuse ;  /* 0x0000000615147c19 */ /* 0x100fe40008001204 */
[----:B------:R-:W-:-:S03]  /*7780*/  SHF.R.U32.HI R23, RZ, UR6, R4 ;  /* 0x00000006ff177c19 */ /* 0x000fc60008011604 */
[----:B------:R-:W-:Y:S02]  /*7790*/  IMAD.MOV.U32 R4, RZ, RZ, R20 ;  /* 0x000000ffff047224 */ /* 0x000fe400078e0014 */
[----:B------:R-:W-:Y:S01]  /*77a0*/  IMAD.MOV.U32 R5, RZ, RZ, R23 ;  /* 0x000000ffff057224 */ /* 0x000fe200078e0017 */
[----:B0-----:R-:W-:Y:S06]  /*77b0*/  @!P0 BRA `(.L_x_176) ;  /* 0x0000000000288947 */ /* 0x001fec0003800000 */
        /* <DEDUP_REMOVED lines=10> */
.L_x_176:
[----:B------:R-:W-:Y:S01]  /*7860*/  ISETP.NE.AND P0, PT, R2, 0x1, PT ;  /* 0x000000010200780c */ /* 0x000fe20003f05270 */
[----:B------:R-:W-:Y:S01]  /*7870*/  ULDC UR6, c[0x0][0x648] ;  /* 0x0001920000067ab9 */ /* 0x000fe20000000800 */
[----:B------:R-:W-:Y:S01]  /*7880*/  LOP3.LUT R21, R21, UR13, RZ, 0xc0, !PT ;  /* 0x0000000d15157c12 */ /* 0x000fe2000f8ec0ff */
[----:B-1----:R-:W-:Y:S01]  /*7890*/  IMAD.MOV R24, RZ, RZ, -R24 ;  /* 0x000000ffff187224 */ /* 0x002fe200078e0a18 */
[----:B------:R-:W-:Y:S01]  /*78a0*/  SHF.R.U64 R4, R4, UR6, R5 ;  /* 0x0000000604047c19 */ /* 0x000fe20008001205 */
[----:B------:R-:W-:Y:S01]  /*78b0*/  ULDC UR6, c[0x0][0x638] ;  /* 0x00018e0000067ab9 */ /* 0x000fe20000000800 */
[----:B------:R-:W-:Y:S01]  /*78c0*/  LOP3.LUT R19, R19, UR5, RZ, 0xc0, !PT ;  /* 0x0000000513137c12 */ /* 0x000fe2000f8ec0ff */
[----:B------:R-:W-:Y:S01]  /*78d0*/  ULDC UR7, c[0x0][0x610] ;  /* 0x0001840000077ab9 */ /* 0x000fe20000000800 */
[----:B------:R-:W-:Y:S02]  /*78e0*/  IMAD.MOV.U32 R6, RZ, RZ, R14 ;  /* 0x000000ffff067224 */ /* 0x000fe400078e000e */
[----:B------:R-:W-:-:S02]  /*78f0*/  IMAD.MOV R5, RZ, RZ, -R4 ;  /* 0x000000ffff057224 */ /* 0x000fc400078e0a04 */
[----:B------:R-:W-:Y:S02]  /*7900*/  IMAD R4, R4, UR21, R21 ;  /* 0x0000001504047c24 */ /* 0x000fe4000f8e0215 */
[----:B--2---:R-:W-:Y:S02]  /*7910*/  @P0 IMAD R15, R22, R24, R13 ;  /* 0x00000018160f0224 */ /* 0x004fe400078e020d */
[----:B------:R-:W-:Y:S01]  /*7920*/  IMAD R20, R5, UR6, R20 ;  /* 0x0000000605147c24 */ /* 0x000fe2000f8e0214 */
[----:B------:R-:W-:Y:S01]  /*7930*/  ULDC UR6, c[0x0][0x600] ;  /* 0x0001800000067ab9 */ /* 0x000fe20000000800 */
[----:B------:R-:W-:Y:S02]  /*7940*/  IMAD R15, R4, UR7, R15 ;  /* 0x00000007040f7c24 */ /* 0x000fe4000f8e020f */
[----:B------:R-:W-:Y:S02]  /*7950*/  IMAD R20, R20, UR6, R19 ;  /* 0x0000000614147c24 */ /* 0x000fe4000f8e0213 */
[----:B------:R-:W-:-:S03]  /*7960*/  IMAD.MOV.U32 R4, RZ, RZ, 0x1 ;  /* 0x00000001ff047424 */ /* 0x000fc600078e00ff */
[----:B------:R-:W-:Y:S02]  /*7970*/  SEL R13, R20, R15, !P0 ;  /* 0x0000000f140d7207 */ /* 0x000fe40004000000 */
[----:B------:R-:W-:-:S07]  /*7980*/  SEL R19, R15, R20, !P0 ;  /* 0x000000140f137207 */ /* 0x000fce0004000000 */
.L_x_174:
[----:B------:R-:W-:Y:S05]  /*7990*/  BSYNC B1 ;  /* 0x0000000000017941 */ /* 0x000fea0003800000 */
.L_x_173:
[----:B------:R-:W-:-:S13]  /*79a0*/  LOP3.LUT P0, RZ, R4, 0xff, RZ, 0xc0, !PT ;  /* 0x000000ff04ff7812 */ /* 0x000fda000780c0ff */
[----:B------:R-:W-:Y:S05]  /*79b0*/  @P0 BRA `(.L_x_177) ;  /* 0xfffffff400140947 */ /* 0x000fea000383ffff */
[----:B------:R-:W-:Y:S05]  /*79c0*/  BSYNC B0 ;  /* 0x0000000000007941 */ /* 0x000fea0003800000 */
.L_x_166:
[----:B------:R-:W-:-:S03]  /*79d0*/  UMOV UR6, 0xffffffff ;  /* 0xffffffff00067882 */ /* 0x000fc60000000000 */
[----:B------:R-:W-:Y:S05]  /*79e0*/  BRA.DIV UR6, `(.L_x_178) ;  /* 0x0000000206cc7947 */ /* 0x000fea000b800000 */
[----:B------:R-:W-:-:S13]  /*79f0*/  ELECT P6, URZ, PT ;  /* 0x00000000003f782f */ /* 0x000fda00038c0000 */
.L_x_190:
[----:B------:R-:W-:Y:S04]  /*7a00*/  BSSY B0, `(.L_x_179) ;  /* 0x0000019000007945 */ /* 0x000fe80003800000 */
[----:B------:R-:W-:Y:S05]  /*7a10*/  @!P6 BRA `(.L_x_180) ;  /* 0x00000000005ce947 */ /* 0x000fea0003800000 */
[----:B------:R-:W-:-:S04]  /*7a20*/  LOP3.LUT R18, R18, 0x2, RZ, 0xfc, !PT ;  /* 0x0000000212127812 */ /* 0x000fc800078efcff */
[----:B------:R-:W-:-:S13]  /*7a30*/  ISETP.NE.AND P0, PT, R18, 0x3, PT ;  /* 0x000000031200780c */ /* 0x000fda0003f05270 */
[----:B------:R-:W-:Y:S05]  /*7a40*/  @!P0 BRA `(.L_x_181) ;  /* 0x0000000000048947 */ /* 0x000fea0003800000 */
[----:B------:R-:W-:Y:S01]  /*7a50*/  BPT.TRAP 0x1 ;  /* 0x000000040000795c */ /* 0x000fe20000300000 */
.L_x_181:
[----:B------:R-:W0:Y:S01]  /*7a60*/  S2R R3, SR_CgaCtaId ;  /* 0x0000000000037919 */ /* 0x000e220000008800 */
[----:B------:R-:W-:Y:S02]  /*7a70*/  MOV R0, 0x400 ;  /* 0x0000040000007802 */ /* 0x000fe40000000f00 */
[----:B------:R-:W-:Y:S02]  /*7a80*/  SHF.L.U32 R2, R10, 0x1f, RZ ;  /* 0x0000001f0a027819 */ /* 0x000fe400000006ff */
[----:B0-----:R-:W-:-:S05]  /*7a90*/  LEA R0, R3, R0, 0x18 ;  /* 0x0000000003007211 */ /* 0x001fca00078ec0ff */
[----:B------:R-:W-:-:S04]  /*7aa0*/  VIADD R0, R0, 0x10 ;  /* 0x0000001000007836 */ /* 0x000fc80000000000 */
[C---:B------:R-:W-:Y:S02]  /*7ab0*/  IMAD R5, R9.reuse, 0x8, R0 ;  /* 0x0000000809057824 */ /* 0x040fe400078e0200 */
[----:B------:R-:W-:Y:S02]  /*7ac0*/  VIADD R9, R9, 0x1 ;  /* 0x0000000109097836 */ /* 0x000fe40000000000 */
[----:B------:R-:W0:Y:S03]  /*7ad0*/  SYNCS.PHASECHK.TRANS64.TRYWAIT P0, [R5+URZ], R2 ;  /* 0x00000002050075a7 */ /* 0x000e26000800017f */
[----:B------:R-:W-:-:S04]  /*7ae0*/  ISETP.NE.AND P1, PT, R9, 0x2, PT ;  /* 0x000000020900780c */ /* 0x000fc80003f25270 */
[----:B------:R-:W-:Y:S02]  /*7af0*/  SEL R3, RZ, 0x1, P1 ;  /* 0x00000001ff037807 */ /* 0x000fe40000800000 */
[----:B------:R-:W-:Y:S02]  /*7b00*/  SEL R9, R9, RZ, P1 ;  /* 0x000000ff09097207 */ /* 0x000fe40000800000 */
[----:B------:R-:W-:Y:S01]  /*7b10*/  LOP3.LUT R3, R10, R3, RZ, 0x3c, !PT ;  /* 0x000000030a037212 */ /* 0x000fe200078e3cff */
[----:B0-----:R-:W-:Y:S06]  /*7b20*/  @!P0 BRA `(.L_x_182) ;  /* 0x00000000009c8947 */ /* 0x001fec0003800000 */
.L_x_191:
[----:B------:R-:W-:Y:S01]  /*7b30*/  IMAD R9, R9, 0x8, R0 ;  /* 0x0000000809097824 */ /* 0x000fe200078e0200 */
[----:B------:R-:W-:-:S07]  /*7b40*/  SHF.L.U32 R0, R3, 0x1f, RZ ;  /* 0x0000001f03007819 */ /* 0x000fce00000006ff */
.L_x_183:
[----:B-1----:R1:W2:Y:S02]  /*7b50*/  SYNCS.PHASECHK.TRANS64.TRYWAIT P0, [R9+URZ], R0 ;  /* 0x00000000090075a7 */ /* 0x0022a4000800017f */
[----:B--2---:R-:W-:Y:S05]  /*7b60*/  @!P0 NANOSLEEP.SYNCS 0x989680 ;  /* 0x009896800000895d */ /* 0x004fea0003900000 */
[----:B------:R-:W2:Y:S02]  /*7b70*/  @!P0 SYNCS.PHASECHK.TRANS64 P0, [R9+URZ], R0 ;  /* 0x00000000090085a7 */ /* 0x000ea4000800007f */
[----:B--2---:R-:W-:Y:S05]  /*7b80*/  @!P0 BRA `(.L_x_183) ;  /* 0xfffffffc00f08947 */ /* 0x004fea000383ffff */
.L_x_180:
[----:B------:R-:W-:Y:S05]  /*7b90*/  BSYNC B0 ;  /* 0x0000000000007941 */ /* 0x000fea0003800000 */
.L_x_179:
[----:B------:R-:W-:Y:S05]  /*7ba0*/  EXIT ;  /* 0x000000000000794d */ /* 0x000fea0003800000 */
.L_x_21:
[----:B-1----:R1:W2:Y:S02]  /*7bb0*/  SYNCS.PHASECHK.TRANS64.TRYWAIT P1, [R3+URZ], R0 ;  /* 0x00000000030075a7 */ /* 0x0022a4000802017f */
[----:B--2---:R-:W-:Y:S05]  /*7bc0*/  @!P1 NANOSLEEP.SYNCS 0x989680 ;  /* 0x009896800000995d */ /* 0x004fea0003900000 */
[----:B------:R-:W2:Y:S02]  /*7bd0*/  @!P1 SYNCS.PHASECHK.TRANS64 P1, [R3+URZ], R0 ;  /* 0x00000000030095a7 */ /* 0x000ea4000802007f */
[----:B--2---:R-:W-:Y:S05]  /*7be0*/  @!P1 BRA `(.L_x_21) ;  /* 0xfffffffc00f09947 */ /* 0x004fea000383ffff */
[----:B------:R-:W-:Y:S05]  /*7bf0*/  BRA `(.L_x_20) ;  /* 0xffffff9800bc7947 */ /* 0x000fea000383ffff */
.L_x_26:
[----:B-1----:R1:W2:Y:S02]  /*7c00*/  SYNCS.PHASECHK.TRANS64.TRYWAIT P1, [R5+URZ], R4 ;  /* 0x00000004050075a7 */ /* 0x0022a4000802017f */
[----:B--2---:R-:W-:Y:S05]  /*7c10*/  @!P1 NANOSLEEP.SYNCS 0x989680 ;  /* 0x009896800000995d */ /* 0x004fea0003900000 */
[----:B------:R-:W2:Y:S02]  /*7c20*/  @!P1 SYNCS.PHASECHK.TRANS64 P1, [R5+URZ], R4 ;  /* 0x00000004050095a7 */ /* 0x000ea4000802007f */
[----:B--2---:R-:W-:Y:S05]  /*7c30*/  @!P1 BRA `(.L_x_26) ;  /* 0xfffffffc00f09947 */ /* 0x004fea000383ffff */
[----:B------:R-:W-:Y:S05]  /*7c40*/  BRA `(.L_x_25) ;  /* 0xffffff9c00987947 */ /* 0x000fea000383ffff */
.L_x_167:
[----:B------:R-:W-:Y:S01]  /*7c50*/  BSSY B1, `(.L_x_184) ;  /* 0x0000006000017945 */ /* 0x000fe20003800000 */
[----:B------:R-:W-:-:S07]  /*7c60*/  IMAD.MOV.U32 R15, RZ, RZ, -0x1 ;  /* 0xffffffffff0f7424 */ /* 0x000fce00078e00ff */
[----:B------:R-:W-:Y:S05]  /*7c70*/  WARPSYNC.COLLECTIVE R15, `(.L_x_185) ;  /* 0x000000000f0c7348 */ /* 0x000fea0003c00000 */
[----:B------:R-:W-:Y:S02]  /*7c80*/  ELECT P6, UR62, PT ;  /* 0x00000000003e782f */ /* 0x000fe400038c0000 */
[----:B------:R-:W-:Y:S01]  /*7c90*/  MOV R14, UR62 ;  /* 0x0000003e000e7c02 */ /* 0x000fe20008000f00 */
[----:B------:R-:W-:Y:S10]  /*7ca0*/  ENDCOLLECTIVE ;  /* 0x000000000000791b */ /* 0x000ff40003800000 */
.L_x_185:
[----:B------:R-:W-:Y:S05]  /*7cb0*/  BSYNC B1 ;  /* 0x0000000000017941 */ /* 0x000fea0003800000 */
.L_x_184:
[----:B------:R-:W-:Y:S05]  /*7cc0*/  BRA `(.L_x_186) ;  /* 0xfffffff0005c7947 */ /* 0x000fea000383ffff */
.L_x_170:
[----:B0-----:R0:W1:Y:S02]  /*7cd0*/  SYNCS.PHASECHK.TRANS64.TRYWAIT P0, [R20+URZ+0x10], R13 ;  /* 0x0000100d140075a7 */ /* 0x001064000800017f */
[----:B-1----:R-:W-:Y:S05]  /*7ce0*/  @!P0 NANOSLEEP.SYNCS 0x989680 ;  /* 0x009896800000895d */ /* 0x002fea0003900000 */
[----:B------:R-:W1:Y:S02]  /*7cf0*/  @!P0 SYNCS.PHASECHK.TRANS64 P0, [R20+URZ+0x10], R13 ;  /* 0x0000100d140085a7 */ /* 0x000e64000800007f */
[----:B-1----:R-:W-:Y:S05]  /*7d00*/  @!P0 BRA `(.L_x_170) ;  /* 0xfffffffc00f08947 */ /* 0x002fea000383ffff */
[----:B------:R-:W-:Y:S05]  /*7d10*/  BRA `(.L_x_187) ;  /* 0xfffffff000a07947 */ /* 0x000fea000383ffff */
.L_x_178:
[----:B------:R-:W-:Y:S01]  /*7d20*/  BSSY B0, `(.L_x_188) ;  /* 0x0000006000007945 */ /* 0x000fe20003800000 */
[----:B------:R-:W-:-:S07]  /*7d30*/  IMAD.MOV.U32 R15, RZ, RZ, -0x1 ;  /* 0xffffffffff0f7424 */ /* 0x000fce00078e00ff */
[----:B------:R-:W-:Y:S05]  /*7d40*/  WARPSYNC.COLLECTIVE R15, `(.L_x_189) ;  /* 0x000000000f0c7348 */ /* 0x000fea0003c00000 */
[----:B------:R-:W-:Y:S02]  /*7d50*/  ELECT P6, UR62, PT ;  /* 0x00000000003e782f */ /* 0x000fe400038c0000 */
[----:B------:R-:W-:Y:S01]  /*7d60*/  MOV R14, UR62 ;  /* 0x0000003e000e7c02 */ /* 0x000fe20008000f00 */
[----:B------:R-:W-:Y:S10]  /*7d70*/  ENDCOLLECTIVE ;  /* 0x000000000000791b */ /* 0x000ff40003800000 */
.L_x_189:
[----:B------:R-:W-:Y:S05]  /*7d80*/  BSYNC B0 ;  /* 0x0000000000007941 */ /* 0x000fea0003800000 */
.L_x_188:
[----:B------:R-:W-:Y:S05]  /*7d90*/  BRA `(.L_x_190) ;  /* 0xfffffffc00187947 */ /* 0x000fea000383ffff */
.L_x_182:
[----:B0-----:R0:W1:Y:S02]  /*7da0*/  SYNCS.PHASECHK.TRANS64.TRYWAIT P0, [R5+URZ], R2 ;  /* 0x00000002050075a7 */ /* 0x001064000800017f */
[----:B-1----:R-:W-:Y:S05]  /*7db0*/  @!P0 NANOSLEEP.SYNCS 0x989680 ;  /* 0x009896800000895d */ /* 0x002fea0003900000 */
[----:B------:R-:W1:Y:S02]  /*7dc0*/  @!P0 SYNCS.PHASECHK.TRANS64 P0, [R5+URZ], R2 ;  /* 0x00000002050085a7 */ /* 0x000e64000800007f */
[----:B-1----:R-:W-:Y:S05]  /*7dd0*/  @!P0 BRA `(.L_x_182) ;  /* 0xfffffffc00f08947 */ /* 0x002fea000383ffff */
[----:B------:R-:W-:Y:S05]  /*7de0*/  BRA `(.L_x_191) ;  /* 0xfffffffc00507947 */ /* 0x000fea000383ffff */
.L_x_192:
[----:B------:R-:W-:-:S00]  /*7df0*/  BRA `(.L_x_192) ;  /* 0xfffffffc00fc7947 */ /* 0x000fc0000383ffff */
[----:B------:R-:W-:-:S00]  /*7e00*/  NOP ;  /* 0x0000000000007918 */ /* 0x000fc00000000000 */
[----:B------:R-:W-:-:S00]  /*7e10*/  NOP ;  /* 0x0000000000007918 */ /* 0x000fc00000000000 */
[----:B------:R-:W-:-:S00]  /*7e20*/  NOP ;  /* 0x0000000000007918 */ /* 0x000fc00000000000 */
[----:B------:R-:W-:-:S00]  /*7e30*/  NOP ;  /* 0x0000000000007918 */ /* 0x000fc00000000000 */
[----:B------:R-:W-:-:S00]  /*7e40*/  NOP ;  /* 0x0000000000007918 */ /* 0x000fc00000000000 */
[----:B------:R-:W-:-:S00]  /*7e50*/  NOP ;  /* 0x0000000000007918 */ /* 0x000fc00000000000 */
[----:B------:R-:W-:-:S00]  /*7e60*/  NOP ;  /* 0x0000000000007918 */ /* 0x000fc00000000000 */
[----:B------:R-:W-:-:S00]  /*7e70*/  NOP ;  /* 0x0000000000007918 */ /* 0x000fc00000000000 */
.L_x_193:


//--------------------- .nv.global.init           --------------------------
	.section	.nv.global.init,"aw",@progbits
.nv.global.init:
	.type		$str$22,@object
	.size		$str$22,($str$23 - $str$22)
$str$22:
        /*0000*/ 	.byte	0x6b, 0x5f, 0x74, 0x69, 0x6c, 0x65, 0x5f, 0x63, 0x6f, 0x75, 0x6e, 0x74, 0x20, 0x3e, 0x3d, 0x20
        /*0010*/ 	.byte	0x31, 0x00
	.type		$str$23,@object
	.size		$str$23,(__unnamed_1 - $str$23)
$str$23:
        /*0012*/ 	.byte	0x2f, 0x74, 0x6d, 0x70, 0x2f, 0x63, 0x75, 0x74, 0x6c, 0x61, 0x73, 0x73, 0x5f, 0x73, 0x77, 0x65
        /*0022*/ 	.byte	0x65, 0x70, 0x5f, 0x73, 0x72, 0x63, 0x2f, 0x69, 0x6e, 0x63, 0x6c, 0x75, 0x64, 0x65, 0x2f, 0x63
        /*0032*/ 	.byte	0x75, 0x74, 0x6c, 0x61, 0x73, 0x73, 0x2f, 0x67, 0x65, 0x6d, 0x6d, 0x2f, 0x63, 0x6f, 0x6c, 0x6c
        /*0042*/ 	.byte	0x65, 0x63, 0x74, 0x69, 0x76, 0x65, 0x2f, 0x73, 0x6d, 0x39, 0x30, 0x5f, 0x6d, 0x6d, 0x61, 0x5f
        /*0052*/ 	.byte	0x74, 0x6d, 0x61, 0x5f, 0x67, 0x6d, 0x6d, 0x61, 0x5f, 0x73, 0x73, 0x5f, 0x77, 0x61, 0x72, 0x70
        /*0062*/ 	.byte	0x73, 0x70, 0x65, 0x63, 0x69, 0x61, 0x6c, 0x69, 0x7a, 0x65, 0x64, 0x2e, 0x68, 0x70, 0x70, 0x00
	.type		__unnamed_1,@object
	.size		__unnamed_1,(.L_0 - __unnamed_1)
__unnamed_1:
        /*0072*/ 	.byte	0x76, 0x6f, 0x69, 0x64, 0x20, 0x63, 0x75, 0x74, 0x6c, 0x61, 0x73, 0x73, 0x3a, 0x3a, 0x67, 0x65
        /* <DEDUP_REMOVED lines=180> */
        /*0bc2*/ 	.byte	0x74, 0x69, 0x74, 0x79, 0x5d, 0x00
.L_0:


//--------------------- .nv.shared._ZN7cutlass13device_kernelINS_4gemm6kernel13GemmUniversalIN4cute5tupleIJiiiiEEENS1_10collective13CollectiveMmaINS1_34MainloopSm90TmaGmmaWarpSpecializedILi2ENS5_IJNS4_1CILi1EEENSA_ILi4EEESB_EEENS1_35KernelTmaWarpSpecializedCooperativeEEENS5_IJNSA_ILi128EEESG_NSA_ILi64EEEEEENS_6half_tENS5_IJSB_llEEESJ_NS5_IJlSB_lEEENS4_8TiledMMAINS4_8MMA_AtomIJNS4_4SM904GMMA26MMA_64x128x16_F32F16F16_SSILNSP_5MajorE1ELSR_0ELNSP_7ScaleInE1ELSS_1EEEEEENS4_6LayoutINS5_IJNSA_ILi2EEESB_SB_EEENS5_IJSB_NSA_ILi0EEESY_EEEEENS5_IJNS4_10UnderscoreES11_S11_EEEEENS4_23SM90_TMA_LOAD_MULTICASTENS4_14ComposedLayoutINS4_7SwizzleILi3ELi4ELi3EEENS4_18smem_ptr_flag_bitsILi16EEENSV_INS5_IJSH_NSA_ILi8EEEEEENS5_IJSB_SH_EEEEEEEvNS4_8identityENS4_13SM90_TMA_LOADENS15_IS17_S19_NSV_INS5_IJS1A_SH_EEENS5_IJSH_SB_EEEEEEEvS1F_EENS_8epilogue10collective6detail29Sm90TmaWarpSpecializedAdapterINS1N_15DefaultEpilogueISJ_SL_SL_NS1M_6thread17LinearCombinationISJ_Li1EffLNS1R_9ScaleType4KindE0ELNS_15FloatRoundStyleE2ESJ_EENS1_15EpilogueDefaultEEEEEvvEEEEvNT_6ParamsE --------------------------
	.section	.nv.shared._ZN7cutlass13device_kernelINS_4gemm6kernel13GemmUniversalIN4cute5tupleIJiiiiEEENS1_10collective13CollectiveMmaINS1_34MainloopSm90TmaGmmaWarpSpecializedILi2ENS5_IJNS4_1CILi1EEENSA_ILi4EEESB_EEENS1_35KernelTmaWarpSpecializedCooperativeEEENS5_IJNSA_ILi128EEESG_NSA_ILi64EEEEEENS_6half_tENS5_IJSB_llEEESJ_NS5_IJlSB_lEEENS4_8TiledMMAINS4_8MMA_AtomIJNS4_4SM904GMMA26MMA_64x128x16_F32F16F16_SSILNSP_5MajorE1ELSR_0ELNSP_7ScaleInE1ELSS_1EEEEEENS4_6LayoutINS5_IJNSA_ILi2EEESB_SB_EEENS5_IJSB_NSA_ILi0EEESY_EEEEENS5_IJNS4_10UnderscoreES11_S11_EEEEENS4_23SM90_TMA_LOAD_MULTICASTENS4_14ComposedLayoutINS4_7SwizzleILi3ELi4ELi3EEENS4_18smem_ptr_flag_bitsILi16EEENSV_INS5_IJSH_NSA_ILi8EEEEEENS5_IJSB_SH_EEEEEEEvNS4_8identityENS4_13SM90_TMA_LOADENS15_IS17_S19_NSV_INS5_IJS1A_SH_EEENS5_IJSH_SB_EEEEEEEvS1F_EENS_8epilogue10collective6detail29Sm90TmaWarpSpecializedAdapterINS1N_15DefaultEpilogueISJ_SL_SL_NS1M_6thread17LinearCombinationISJ_Li1EffLNS1R_9ScaleType4KindE0ELNS_15FloatRoundStyleE2ESJ_EENS1_15EpilogueDefaultEEEEEvvEEEEvNT_6ParamsE,"aw",@nobits
	.sectionflags	@""
	.align	16
	.zero		1024


//--------------------- .nv.shared.reserved.0     --------------------------
	.section	.nv.shared.reserved.0,"aw",@nobits
	.weak		__nv_reservedSMEM_offset_0_alias
	.size		__nv_reservedSMEM_offset_0_alias, 0, 0
	.other		__nv_reservedSMEM_offset_0_alias,@"STO_CUDA_RESERVED_SHARED STV_DEFAULT"
__nv_reservedSMEM_offset_0_alias:
	.zero		0


//--------------------- .nv.global                --------------------------
	.section	.nv.global,"aw",@nobits
.nv.global:
	.type		_ZN40_INTERNAL_e4f42990_4_k_cu_4c39d03b_236344cute1_E,@object
	.size		_ZN40_INTERNAL_e4f42990_4_k_cu_4c39d03b_236344cute1_E,(_ZN40_INTERNAL_e4f42990_4_k_cu_4c39d03b_236344cuda3std3__45__cpo6cbeginE - _ZN40_INTERNAL_e4f42990_4_k_cu_4c39d03b_236344cute1_E)
_ZN40_INTERNAL_e4f42990_4_k_cu_4c39d03b_236344cute1_E:
	.zero		1
	.type		_ZN40_INTERNAL_e4f42990_4_k_cu_4c39d03b_236344cuda3std3__45__cpo6cbeginE,@object
	.size		_ZN40_INTERNAL_e4f42990_4_k_cu_4c39d03b_236344cuda3std3__45__cpo6cbeginE,(_ZN40_INTERNAL_e4f42990_4_k_cu_4c39d03b_236344cuda3std3__48in_placeE - _ZN40_INTERNAL_e4f42990_4_k_cu_4c39d03b_236344cuda3std3__45__cpo6cbeginE)
_ZN40_INTERNAL_e4f42990_4_k_cu_4c39d03b_236344cuda3std3__45__cpo6cbeginE:
	.zero		1
	.type		_ZN40_INTERNAL_e4f42990_4_k_cu_4c39d03b_236344cuda3std3__48in_placeE,@object
	.size		_ZN40_INTERNAL_e4f42990_4_k_cu_4c39d03b_236344cuda3std3__48in_placeE,(_ZN40_INTERNAL_e4f42990_4_k_cu_4c39d03b_236344cuda3std6ranges3__45__cpo9iter_moveE - _ZN40_INTERNAL_e4f42990_4_k_cu_4c39d03b_236344cuda3std3__48in_placeE)
_ZN40_INTERNAL_e4f42990_4_k_cu_4c39d03b_236344cuda3std3__48in_placeE:
	.zero		1
	.type		_ZN40_INTERNAL_e4f42990_4_k_cu_4c39d03b_236344cuda3std6ranges3__45__cpo9iter_moveE,@object
	.size		_ZN40_INTERNAL_e4f42990_4_k_cu_4c39d03b_236344cuda3std6ranges3__45__cpo9iter_moveE,(_ZN40_INTERNAL_e4f42990_4_k_cu_4c39d03b_236344cuda3std3__45__cpo5beginE - _ZN40_INTERNAL_e4f42990_4_k_cu_4c39d03b_236344cuda3std6ranges3__45__cpo9iter_moveE)
_ZN40_INTERNAL_e4f42990_4_k_cu_4c39d03b_236344cuda3std6ranges3__45__cpo9iter_moveE:
	.zero		1
	.type		_ZN40_INTERNAL_e4f42990_4_k_cu_4c39d03b_236344cuda3std3__45__cpo5beginE,@object
	.size		_ZN40_INTERNAL_e4f42990_4_k_cu_4c39d03b_236344cuda3std3__45__cpo5beginE,(_ZN40_INTERNAL_e4f42990_4_k_cu_4c39d03b_236344cuda3std3__442_GLOBAL__N__e4f42990_4_k_cu_4c39d03b_236346ignoreE - _ZN40_INTERNAL_e4f42990_4_k_cu_4c39d03b_236344cuda3std3__45__cpo5beginE)
_ZN40_INTERNAL_e4f42990_4_k_cu_4c39d03b_236344cuda3std3__45__cpo5beginE:
	.zero		1
	.type		_ZN40_INTERNAL_e4f42990_4_k_cu_4c39d03b_236344cuda3std3__442_GLOBAL__N__e4f42990_4_k_cu_4c39d03b_236346ignoreE,@object
	.size		_ZN40_INTERNAL_e4f42990_4_k_cu_4c39d03b_236344cuda3std3__442_GLOBAL__N__e4f42990_4_k_cu_4c39d03b_236346ignoreE,(_ZN40_INTERNAL_e4f42990_4_k_cu_4c39d03b_236344cute7productE - _ZN40_INTERNAL_e4f42990_4_k_cu_4c39d03b_236344cuda3std3__442_GLOBAL__N__e4f42990_4_k_cu_4c39d03b_236346ignoreE)
_ZN40_INTERNAL_e4f42990_4_k_cu_4c39d03b_236344cuda3std3__442_GLOBAL__N__e4f42990_4_k_cu_4c39d03b_236346ignoreE:
	.zero		1
	.type		_ZN40_INTERNAL_e4f42990_4_k_cu_4c39d03b_236344cute7productE,@object
	.size		_ZN40_INTERNAL_e4f42990_4_k_cu_4c39d03b_236344cute7productE,(_ZN40_INTERNAL_e4f42990_4_k_cu_4c39d03b_236344cuda3std3__45__cpo3endE - _ZN40_INTERNAL_e4f42990_4_k_cu_4c39d03b_236344cute7productE)
_ZN40_INTERNAL_e4f42990_4_k_cu_4c39d03b_236344cute7productE:
	.zero		1
	.type		_ZN40_INTERNAL_e4f42990_4_k_cu_4c39d03b_236344cuda3std3__45__cpo3endE,@object
	.size		_ZN40_INTERNAL_e4f42990_4_k_cu_4c39d03b_236344cuda3std3__45__cpo3endE,(_ZN40_INTERNAL_e4f42990_4_k_cu_4c39d03b_236344cuda3std3__419piecewise_constructE - _ZN40_INTERNAL_e4f42990_4_k_cu_4c39d03b_236344cuda3std3__45__cpo3endE)
_ZN40_INTERNAL_e4f42990_4_k_cu_4c39d03b_236344cuda3std3__45__cpo3endE:
	.zero		1
	.type		_ZN40_INTERNAL_e4f42990_4_k_cu_4c39d03b_236344cuda3std3__419piecewise_constructE,@object
	.size		_ZN40_INTERNAL_e4f42990_4_k_cu_4c39d03b_236344cuda3std3__419piecewise_constructE,(_ZN40_INTERNAL_e4f42990_4_k_cu_4c39d03b_236344cuda3std3__45__cpo4cendE - _ZN40_INTERNAL_e4f42990_4_k_cu_4c39d03b_236344cuda3std3__419piecewise_constructE)
_ZN40_INTERNAL_e4f42990_4_k_cu_4c39d03b_236344cuda3std3__419piecewise_constructE:
	.zero		1
	.type		_ZN40_INTERNAL_e4f42990_4_k_cu_4c39d03b_236344cuda3std3__45__cpo4cendE,@object
	.size		_ZN40_INTERNAL_e4f42990_4_k_cu_4c39d03b_236344cuda3std3__45__cpo4cendE,(_ZN40_INTERNAL_e4f42990_4_k_cu_4c39d03b_236344cuda3std6ranges3__45__cpo4swapE - _ZN40_INTERNAL_e4f42990_4_k_cu_4c39d03b_236344cuda3std3__45__cpo4cendE)
_ZN40_INTERNAL_e4f42990_4_k_cu_4c39d03b_236344cuda3std3__45__cpo4cendE:
	.zero		1
	.type		_ZN40_INTERNAL_e4f42990_4_k_cu_4c39d03b_236344cuda3std6ranges3__45__cpo4swapE,@object
	.size		_ZN40_INTERNAL_e4f42990_4_k_cu_4c39d03b_236344cuda3std6ranges3__45__cpo4swapE,(.L_8 - _ZN40_INTERNAL_e4f42990_4_k_cu_4c39d03b_236344cuda3std6ranges3__45__cpo4swapE)
_ZN40_INTERNAL_e4f42990_4_k_cu_4c39d03b_236344cuda3std6ranges3__45__cpo4swapE:
	.zero		1
.L_8:


//--------------------- .nv.constant0._ZN7cutlass13device_kernelINS_4gemm6kernel13GemmUniversalIN4cute5tupleIJiiiiEEENS1_10collective13CollectiveMmaINS1_34MainloopSm90TmaGmmaWarpSpecializedILi2ENS5_IJNS4_1CILi1EEENSA_ILi4EEESB_EEENS1_35KernelTmaWarpSpecializedCooperativeEEENS5_IJNSA_ILi128EEESG_NSA_ILi64EEEEEENS_6half_tENS5_IJSB_llEEESJ_NS5_IJlSB_lEEENS4_8TiledMMAINS4_8MMA_AtomIJNS4_4SM904GMMA26MMA_64x128x16_F32F16F16_SSILNSP_5MajorE1ELSR_0ELNSP_7ScaleInE1ELSS_1EEEEEENS4_6LayoutINS5_IJNSA_ILi2EEESB_SB_EEENS5_IJSB_NSA_ILi0EEESY_EEEEENS5_IJNS4_10UnderscoreES11_S11_EEEEENS4_23SM90_TMA_LOAD_MULTICASTENS4_14ComposedLayoutINS4_7SwizzleILi3ELi4ELi3EEENS4_18smem_ptr_flag_bitsILi16EEENSV_INS5_IJSH_NSA_ILi8EEEEEENS5_IJSB_SH_EEEEEEEvNS4_8identityENS4_13SM90_TMA_LOADENS15_IS17_S19_NSV_INS5_IJS1A_SH_EEENS5_IJSH_SB_EEEEEEEvS1F_EENS_8epilogue10collective6detail29Sm90TmaWarpSpecializedAdapterINS1N_15DefaultEpilogueISJ_SL_SL_NS1M_6thread17LinearCombinationISJ_Li1EffLNS1R_9ScaleType4KindE0ELNS_15FloatRoundStyleE2ESJ_EENS1_15EpilogueDefaultEEEEEvvEEEEvNT_6ParamsE --------------------------
	.section	.nv.constant0._ZN7cutlass13device_kernelINS_4gemm6kernel13GemmUniversalIN4cute5tupleIJiiiiEEENS1_10collective13CollectiveMmaINS1_34MainloopSm90TmaGmmaWarpSpecializedILi2ENS5_IJNS4_1CILi1EEENSA_ILi4EEESB_EEENS1_35KernelTmaWarpSpecializedCooperativeEEENS5_IJNSA_ILi128EEESG_NSA_ILi64EEEEEENS_6half_tENS5_IJSB_llEEESJ_NS5_IJlSB_lEEENS4_8TiledMMAINS4_8MMA_AtomIJNS4_4SM904GMMA26MMA_64x128x16_F32F16F16_SSILNSP_5MajorE1ELSR_0ELNSP_7ScaleInE1ELSS_1EEEEEENS4_6LayoutINS5_IJNSA_ILi2EEESB_SB_EEENS5_IJSB_NSA_ILi0EEESY_EEEEENS5_IJNS4_10UnderscoreES11_S11_EEEEENS4_23SM90_TMA_LOAD_MULTICASTENS4_14ComposedLayoutINS4_7SwizzleILi3ELi4ELi3EEENS4_18smem_ptr_flag_bitsILi16EEENSV_INS5_IJSH_NSA_ILi8EEEEEENS5_IJSB_SH_EEEEEEEvNS4_8identityENS4_13SM90_TMA_LOADENS15_IS17_S19_NSV_INS5_IJS1A_SH_EEENS5_IJSH_SB_EEEEEEEvS1F_EENS_8epilogue10collective6detail29Sm90TmaWarpSpecializedAdapterINS1N_15DefaultEpilogueISJ_SL_SL_NS1M_6thread17LinearCombinationISJ_Li1EffLNS1R_9ScaleType4KindE0ELNS_15FloatRoundStyleE2ESJ_EENS1_15EpilogueDefaultEEEEEvvEEEEvNT_6ParamsE,"a",@progbits
	.sectionflags	@""
	.align	4
.nv.constant0._ZN7cutlass13device_kernelINS_4gemm6kernel13GemmUniversalIN4cute5tupleIJiiiiEEENS1_10collective13CollectiveMmaINS1_34MainloopSm90TmaGmmaWarpSpecializedILi2ENS5_IJNS4_1CILi1EEENSA_ILi4EEESB_EEENS1_35KernelTmaWarpSpecializedCooperativeEEENS5_IJNSA_ILi128EEESG_NSA_ILi64EEEEEENS_6half_tENS5_IJSB_llEEESJ_NS5_IJlSB_lEEENS4_8TiledMMAINS4_8MMA_AtomIJNS4_4SM904GMMA26MMA_64x128x16_F32F16F16_SSILNSP_5MajorE1ELSR_0ELNSP_7ScaleInE1ELSS_1EEEEEENS4_6LayoutINS5_IJNSA_ILi2EEESB_SB_EEENS5_IJSB_NSA_ILi0EEESY_EEEEENS5_IJNS4_10UnderscoreES11_S11_EEEEENS4_23SM90_TMA_LOAD_MULTICASTENS4_14ComposedLayoutINS4_7SwizzleILi3ELi4ELi3EEENS4_18smem_ptr_flag_bitsILi16EEENSV_INS5_IJSH_NSA_ILi8EEEEEENS5_IJSB_SH_EEEEEEEvNS4_8identityENS4_13SM90_TMA_LOADENS15_IS17_S19_NSV_INS5_IJS1A_SH_EEENS5_IJSH_SB_EEEEEEEvS1F_EENS_8epilogue10collective6detail29Sm90TmaWarpSpecializedAdapterINS1N_15DefaultEpilogueISJ_SL_SL_NS1M_6thread17LinearCombinationISJ_Li1EffLNS1R_9ScaleType4KindE0ELNS_15FloatRoundStyleE2ESJ_EENS1_15EpilogueDefaultEEEEEvvEEEEvNT_6ParamsE:
	.zero		1664


//--------------------- SYMBOLS --------------------------

	.type		.nv.reservedSmem.offset0,@object
	.size		.nv.reservedSmem.offset0,0x4
	.type		__assertfail,@function
